	.target	sm_100a

	.elftype	@"ET_EXEC"


//--------------------- .note.nv.tkinfo           --------------------------
	.section	.note.nv.tkinfo,"",@"SHT_NOTE"
	.sectionflags	@"SHF_NOTE_NV_TKINFO"
	.tkinfo
        /*0018*/ 	.word	0x00000002
        /*0030*/ 	.string	""
        /*0030*/ 	.string	"ptxas"
        /*0030*/ 	.string	"Cuda compilation tools, release 13.0, V13.0.88"
        /*0030*/ 	.string	"Build cuda_13.0.r13.0/compiler.36424714_0"
        /*0030*/ 	.string	"-arch sm_100a -m 64 "



//--------------------- .note.nv.cuinfo           --------------------------
	.section	.note.nv.cuinfo,"",@"SHT_NOTE"
	.sectionflags	@"SHF_NOTE_NV_CUINFO"
        /*0018*/ 	.short	0x0002
        /*001a*/ 	.short	0x0064
        /*001c*/ 	.short	0x0082
	.zero		2


//--------------------- .nv.info                  --------------------------
	.section	.nv.info,"",@"SHT_CUDA_INFO"
	.align	4


	//----- nvinfo : EIATTR_REGCOUNT
	.align		4
        /*0000*/ 	.byte	0x04, 0x2f
        /*0002*/ 	.short	(.L_19 - .L_18)
	.align		4
.L_18:
        /*0004*/ 	.word	index@(_ZN7cutlass13device_kernelINS_4conv6kernel13ConvUniversalINS1_16ConvProblemShapeILNS1_8OperatorE1ELi2EEENS1_10collective14CollectiveConvINS1_47MainloopSm100TmaUmmaWarpSpecializedImplicitGemmILS5_1ELi34ELi2ELi1ELi2EN4cute5tupleIJNSA_1CILi1EEESD_SD_EEEEENSB_IJNSC_ILi128EEENSC_ILi64EEENSB_IJNSC_ILi32EEEEEEEEENS_12float_e4m3_tESL_NSA_8TiledMMAINSA_8MMA_AtomIJNSA_10MMA_TraitsINSA_19SM100_MMA_F8F6F4_SSEJSL_SL_fSG_SH_NSA_17integral_constantINSA_4UMMA5MajorELSS_0EEENSQ_ISS_LSS_1EEENSQ_INSR_7ScaleInELSV_0EEESW_EEEEEENSA_6LayoutISE_NSB_IJNSC_ILi0EEES10_S10_EEEEENSB_IJNSA_10UnderscoreES13_S13_EEEEENS7_6detail27Sm100ImplicitGemmTileTraitsINSA_20SM90_TMA_LOAD_IM2COLENSA_14ComposedLayoutINSA_7SwizzleILi1ELi4ELi3EEENSA_18smem_ptr_flag_bitsILi8EEENSZ_INSB_IJNSC_ILi8EEESI_EEENSB_IJSI_SD_EEEEEEEvEENS17_INSA_13SM90_TMA_LOADENS19_INS1A_ILi2ELi4ELi3EEES1D_NSZ_INSB_IJSH_S1E_EEENSB_IJSD_SH_EEEEEEEvEEEENS_8epilogue10collective18CollectiveEpilogueINS1S_23Sm100TmaWarpSpecializedILi1ELi1ELi64ELb0ELb0EEEJSK_NSB_IJNSZ_ISG_SD_EENSZ_ISH_SD_EEEEESL_NSB_IJNSB_IJlllEEESD_S10_EEESL_S21_NS1S_6fusion15FusionCallbacksIS1W_NS22_17LinearCombinationISL_fSL_fLNS_15FloatRoundStyleE2EEESK_S1Z_JEEENSA_5SM1004TMEM4LOAD26SM100_TMEM_LOAD_32dp32b64xES18_NS19_IS1L_S1D_NSZ_INSB_IJS1E_SH_EEENSB_IJSH_SD_EEEEEEENSA_39AutoVectorizingCopyWithAssumedAlignmentILi128EEENSA_21SM90_TMA_STORE_IM2COLES2F_S2H_S2H_EEEvvEEEEvNT_6ParamsE)
        /*0008*/ 	.word	0x000000bf


	//----- nvinfo : EIATTR_FRAME_SIZE
	.align		4
.L_19:
        /*000c*/ 	.byte	0x04, 0x11
        /*000e*/ 	.short	(.L_21 - .L_20)
	.align		4
.L_20:
        /*0010*/ 	.word	index@($__internal_2_$__cuda_sm10x_tcgen05_guardrail_trap_unallocated_columns_being_dealloced)
        /*0014*/ 	.word	0x00000008


	//----- nvinfo : EIATTR_FRAME_SIZE
	.align		4
.L_21:
        /*0018*/ 	.byte	0x04, 0x11
        /*001a*/ 	.short	(.L_23 - .L_22)
	.align		4
.L_22:
        /*001c*/ 	.word	index@($__internal_1_$__cuda_sm10x_tcgen05_guardrail_trap_phase_invalid_during_alloc)
        /*0020*/ 	.word	0x00000008


	//----- nvinfo : EIATTR_FRAME_SIZE
	.align		4
.L_23:
        /*0024*/ 	.byte	0x04, 0x11
        /*0026*/ 	.short	(.L_25 - .L_24)
	.align		4
.L_24:
        /*0028*/ 	.word	index@($__internal_0_$__cuda_sm10x_tcgen05_guardrail_trap_col_being_dealloced_not_returned_by_alloc)
        /*002c*/ 	.word	0x00000008


	//----- nvinfo : EIATTR_FRAME_SIZE
	.align		4
.L_25:
        /*0030*/ 	.byte	0x04, 0x11
        /*0032*/ 	.short	(.L_27 - .L_26)
	.align		4
.L_26:
        /*0034*/ 	.word	index@(_ZN7cutlass13device_kernelINS_4conv6kernel13ConvUniversalINS1_16ConvProblemShapeILNS1_8OperatorE1ELi2EEENS1_10collective14CollectiveConvINS1_47MainloopSm100TmaUmmaWarpSpecializedImplicitGemmILS5_1ELi34ELi2ELi1ELi2EN4cute5tupleIJNSA_1CILi1EEESD_SD_EEEEENSB_IJNSC_ILi128EEENSC_ILi64EEENSB_IJNSC_ILi32EEEEEEEEENS_12float_e4m3_tESL_NSA_8TiledMMAINSA_8MMA_AtomIJNSA_10MMA_TraitsINSA_19SM100_MMA_F8F6F4_SSEJSL_SL_fSG_SH_NSA_17integral_constantINSA_4UMMA5MajorELSS_0EEENSQ_ISS_LSS_1EEENSQ_INSR_7ScaleInELSV_0EEESW_EEEEEENSA_6LayoutISE_NSB_IJNSC_ILi0EEES10_S10_EEEEENSB_IJNSA_10UnderscoreES13_S13_EEEEENS7_6detail27Sm100ImplicitGemmTileTraitsINSA_20SM90_TMA_LOAD_IM2COLENSA_14ComposedLayoutINSA_7SwizzleILi1ELi4ELi3EEENSA_18smem_ptr_flag_bitsILi8EEENSZ_INSB_IJNSC_ILi8EEESI_EEENSB_IJSI_SD_EEEEEEEvEENS17_INSA_13SM90_TMA_LOADENS19_INS1A_ILi2ELi4ELi3EEES1D_NSZ_INSB_IJSH_S1E_EEENSB_IJSD_SH_EEEEEEEvEEEENS_8epilogue10collective18CollectiveEpilogueINS1S_23Sm100TmaWarpSpecializedILi1ELi1ELi64ELb0ELb0EEEJSK_NSB_IJNSZ_ISG_SD_EENSZ_ISH_SD_EEEEESL_NSB_IJNSB_IJlllEEESD_S10_EEESL_S21_NS1S_6fusion15FusionCallbacksIS1W_NS22_17LinearCombinationISL_fSL_fLNS_15FloatRoundStyleE2EEESK_S1Z_JEEENSA_5SM1004TMEM4LOAD26SM100_TMEM_LOAD_32dp32b64xES18_NS19_IS1L_S1D_NSZ_INSB_IJS1E_SH_EEENSB_IJSH_SD_EEEEEEENSA_39AutoVectorizingCopyWithAssumedAlignmentILi128EEENSA_21SM90_TMA_STORE_IM2COLES2F_S2H_S2H_EEEvvEEEEvNT_6ParamsE)
        /*0038*/ 	.word	0x00000008


	//----- nvinfo : EIATTR_MIN_STACK_SIZE
	.align		4
.L_27:
        /*003c*/ 	.byte	0x04, 0x12
        /*003e*/ 	.short	(.L_29 - .L_28)
	.align		4
.L_28:
        /*0040*/ 	.word	index@(_ZN7cutlass13device_kernelINS_4conv6kernel13ConvUniversalINS1_16ConvProblemShapeILNS1_8OperatorE1ELi2EEENS1_10collective14CollectiveConvINS1_47MainloopSm100TmaUmmaWarpSpecializedImplicitGemmILS5_1ELi34ELi2ELi1ELi2EN4cute5tupleIJNSA_1CILi1EEESD_SD_EEEEENSB_IJNSC_ILi128EEENSC_ILi64EEENSB_IJNSC_ILi32EEEEEEEEENS_12float_e4m3_tESL_NSA_8TiledMMAINSA_8MMA_AtomIJNSA_10MMA_TraitsINSA_19SM100_MMA_F8F6F4_SSEJSL_SL_fSG_SH_NSA_17integral_constantINSA_4UMMA5MajorELSS_0EEENSQ_ISS_LSS_1EEENSQ_INSR_7ScaleInELSV_0EEESW_EEEEEENSA_6LayoutISE_NSB_IJNSC_ILi0EEES10_S10_EEEEENSB_IJNSA_10UnderscoreES13_S13_EEEEENS7_6detail27Sm100ImplicitGemmTileTraitsINSA_20SM90_TMA_LOAD_IM2COLENSA_14ComposedLayoutINSA_7SwizzleILi1ELi4ELi3EEENSA_18smem_ptr_flag_bitsILi8EEENSZ_INSB_IJNSC_ILi8EEESI_EEENSB_IJSI_SD_EEEEEEEvEENS17_INSA_13SM90_TMA_LOADENS19_INS1A_ILi2ELi4ELi3EEES1D_NSZ_INSB_IJSH_S1E_EEENSB_IJSD_SH_EEEEEEEvEEEENS_8epilogue10collective18CollectiveEpilogueINS1S_23Sm100TmaWarpSpecializedILi1ELi1ELi64ELb0ELb0EEEJSK_NSB_IJNSZ_ISG_SD_EENSZ_ISH_SD_EEEEESL_NSB_IJNSB_IJlllEEESD_S10_EEESL_S21_NS1S_6fusion15FusionCallbacksIS1W_NS22_17LinearCombinationISL_fSL_fLNS_15FloatRoundStyleE2EEESK_S1Z_JEEENSA_5SM1004TMEM4LOAD26SM100_TMEM_LOAD_32dp32b64xES18_NS19_IS1L_S1D_NSZ_INSB_IJS1E_SH_EEENSB_IJSH_SD_EEEEEEENSA_39AutoVectorizingCopyWithAssumedAlignmentILi128EEENSA_21SM90_TMA_STORE_IM2COLES2F_S2H_S2H_EEEvvEEEEvNT_6ParamsE)
        /*0044*/ 	.word	0x00000008
.L_29:


//--------------------- .nv.compat                --------------------------
	.section	.nv.compat,"",@"SHT_CUDA_COMPAT_INFO"
	.align	4
        /*0000*/ 	.byte	0x02, 0x09, 0x01, 0x00, 0x02, 0x02, 0x02, 0x00, 0x02, 0x05, 0x05, 0x00, 0x03, 0x07, 0x01, 0x01
        /*0010*/ 	.byte	0x02, 0x03, 0x01, 0x00, 0x02, 0x06, 0x01, 0x00, 0x04, 0x0b, 0x08, 0x00, 0x09, 0x00, 0x00, 0x00
        /*0020*/ 	.byte	0x00, 0x00, 0x00, 0x00


//--------------------- .nv.info._ZN7cutlass13device_kernelINS_4conv6kernel13ConvUniversalINS1_16ConvProblemShapeILNS1_8OperatorE1ELi2EEENS1_10collective14CollectiveConvINS1_47MainloopSm100TmaUmmaWarpSpecializedImplicitGemmILS5_1ELi34ELi2ELi1ELi2EN4cute5tupleIJNSA_1CILi1EEESD_SD_EEEEENSB_IJNSC_ILi128EEENSC_ILi64EEENSB_IJNSC_ILi32EEEEEEEEENS_12float_e4m3_tESL_NSA_8TiledMMAINSA_8MMA_AtomIJNSA_10MMA_TraitsINSA_19SM100_MMA_F8F6F4_SSEJSL_SL_fSG_SH_NSA_17integral_constantINSA_4UMMA5MajorELSS_0EEENSQ_ISS_LSS_1EEENSQ_INSR_7ScaleInELSV_0EEESW_EEEEEENSA_6LayoutISE_NSB_IJNSC_ILi0EEES10_S10_EEEEENSB_IJNSA_10UnderscoreES13_S13_EEEEENS7_6detail27Sm100ImplicitGemmTileTraitsINSA_20SM90_TMA_LOAD_IM2COLENSA_14ComposedLayoutINSA_7SwizzleILi1ELi4ELi3EEENSA_18smem_ptr_flag_bitsILi8EEENSZ_INSB_IJNSC_ILi8EEESI_EEENSB_IJSI_SD_EEEEEEEvEENS17_INSA_13SM90_TMA_LOADENS19_INS1A_ILi2ELi4ELi3EEES1D_NSZ_INSB_IJSH_S1E_EEENSB_IJSD_SH_EEEEEEEvEEEENS_8epilogue10collective18CollectiveEpilogueINS1S_23Sm100TmaWarpSpecializedILi1ELi1ELi64ELb0ELb0EEEJSK_NSB_IJNSZ_ISG_SD_EENSZ_ISH_SD_EEEEESL_NSB_IJNSB_IJlllEEESD_S10_EEESL_S21_NS1S_6fusion15FusionCallbacksIS1W_NS22_17LinearCombinationISL_fSL_fLNS_15FloatRoundStyleE2EEESK_S1Z_JEEENSA_5SM1004TMEM4LOAD26SM100_TMEM_LOAD_32dp32b64xES18_NS19_IS1L_S1D_NSZ_INSB_IJS1E_SH_EEENSB_IJSH_SD_EEEEEEENSA_39AutoVectorizingCopyWithAssumedAlignmentILi128EEENSA_21SM90_TMA_STORE_IM2COLES2F_S2H_S2H_EEEvvEEEEvNT_6ParamsE --------------------------
	.section	.nv.info._ZN7cutlass13device_kernelINS_4conv6kernel13ConvUniversalINS1_16ConvProblemShapeILNS1_8OperatorE1ELi2EEENS1_10collective14CollectiveConvINS1_47MainloopSm100TmaUmmaWarpSpecializedImplicitGemmILS5_1ELi34ELi2ELi1ELi2EN4cute5tupleIJNSA_1CILi1EEESD_SD_EEEEENSB_IJNSC_ILi128EEENSC_ILi64EEENSB_IJNSC_ILi32EEEEEEEEENS_12float_e4m3_tESL_NSA_8TiledMMAINSA_8MMA_AtomIJNSA_10MMA_TraitsINSA_19SM100_MMA_F8F6F4_SSEJSL_SL_fSG_SH_NSA_17integral_constantINSA_4UMMA5MajorELSS_0EEENSQ_ISS_LSS_1EEENSQ_INSR_7ScaleInELSV_0EEESW_EEEEEENSA_6LayoutISE_NSB_IJNSC_ILi0EEES10_S10_EEEEENSB_IJNSA_10UnderscoreES13_S13_EEEEENS7_6detail27Sm100ImplicitGemmTileTraitsINSA_20SM90_TMA_LOAD_IM2COLENSA_14ComposedLayoutINSA_7SwizzleILi1ELi4ELi3EEENSA_18smem_ptr_flag_bitsILi8EEENSZ_INSB_IJNSC_ILi8EEESI_EEENSB_IJSI_SD_EEEEEEEvEENS17_INSA_13SM90_TMA_LOADENS19_INS1A_ILi2ELi4ELi3EEES1D_NSZ_INSB_IJSH_S1E_EEENSB_IJSD_SH_EEEEEEEvEEEENS_8epilogue10collective18CollectiveEpilogueINS1S_23Sm100TmaWarpSpecializedILi1ELi1ELi64ELb0ELb0EEEJSK_NSB_IJNSZ_ISG_SD_EENSZ_ISH_SD_EEEEESL_NSB_IJNSB_IJlllEEESD_S10_EEESL_S21_NS1S_6fusion15FusionCallbacksIS1W_NS22_17LinearCombinationISL_fSL_fLNS_15FloatRoundStyleE2EEESK_S1Z_JEEENSA_5SM1004TMEM4LOAD26SM100_TMEM_LOAD_32dp32b64xES18_NS19_IS1L_S1D_NSZ_INSB_IJS1E_SH_EEENSB_IJSH_SD_EEEEEEENSA_39AutoVectorizingCopyWithAssumedAlignmentILi128EEENSA_21SM90_TMA_STORE_IM2COLES2F_S2H_S2H_EEEvvEEEEvNT_6ParamsE,"",@"SHT_CUDA_INFO"
	.sectionflags	@""
	.align	4


	//----- nvinfo : EIATTR_CUDA_API_VERSION
	.align		4
        /*0000*/ 	.byte	0x04, 0x37
        /*0002*/ 	.short	(.L_31 - .L_30)
.L_30:
        /*0004*/ 	.word	0x00000082


	//----- nvinfo : EIATTR_KPARAM_INFO
	.align		4
.L_31:
        /*0008*/ 	.byte	0x04, 0x17
        /*000a*/ 	.short	(.L_33 - .L_32)
.L_32:
        /*000c*/ 	.word	0x00000000
        /*0010*/ 	.short	0x0000
        /*0012*/ 	.short	0x0000
        /*0014*/ 	.byte	0x00, 0xf0, 0x01, 0x20


	//----- nvinfo : EIATTR_AT_ENTRY_FRAGMENTS
	.align		4
.L_33:
        /*0018*/ 	.byte	0x04, 0x4f
        /*001a*/ 	.short	(.L_35 - .L_34)


	//   ....[0]....
.L_34:
        /*001c*/ 	.word	0x00000006


	//----- nvinfo : EIATTR_RESERVED_SMEM_USED
	.align		4
.L_35:
        /*0020*/ 	.byte	0x01, 0x41
	.zero		2


	//----- nvinfo : EIATTR_SPARSE_MMA_MASK
	.align		4
        /*0024*/ 	.byte	0x03, 0x50
        /*0026*/ 	.short	0x0000


	//----- nvinfo : EIATTR_TCGEN05_1CTA_USED
	.align		4
        /*0028*/ 	.byte	0x01, 0x51
	.zero		2


	//----- nvinfo : EIATTR_MAXREG_COUNT
	.align		4
        /*002c*/ 	.byte	0x03, 0x1b
        /*002e*/ 	.short	0x00ff


	//----- nvinfo : EIATTR_NUM_BARRIERS
	.align		4
        /*0030*/ 	.byte	0x02, 0x4c
        /*0032*/ 	.byte	0x07
	.zero		1


	//----- nvinfo : EIATTR_EXTERNS
	.align		4
        /*0034*/ 	.byte	0x04, 0x0f
        /*0036*/ 	.short	(.L_37 - .L_36)


	//   ....[0]....
	.align		4
.L_36:
        /*0038*/ 	.word	index@(__assertfail)


	//----- nvinfo : EIATTR_MERCURY_ISA_VERSION
	.align		4
.L_37:
        /*003c*/ 	.byte	0x03, 0x5f
        /*003e*/ 	.short	0x0101


	//----- nvinfo : EIATTR_INT_WARP_WIDE_INSTR_OFFSETS
	.align		4
        /*0040*/ 	.byte	0x04, 0x31
        /*0042*/ 	.short	(.L_39 - .L_38)


	//   ....[0]....
.L_38:
        /*0044*/ 	.word	0x00004d90


	//   ....[1]....
        /*0048*/ 	.word	0x00004db0


	//   ....[2]....
        /*004c*/ 	.word	0x00004de0


	//   ....[3]....
        /*0050*/ 	.word	0x00005770


	//   ....[4]....
        /*0054*/ 	.word	0x00005970


	//----- nvinfo : EIATTR_COOP_GROUP_MASK_REGIDS
	.align		4
.L_39:
        /*0058*/ 	.byte	0x04, 0x29
        /*005a*/ 	.short	(.L_41 - .L_40)


	//   ....[0]....
.L_40:
        /*005c*/ 	.word	0xffffffff


	//   ....[1]....
        /*0060*/ 	.word	0xffffffff


	//   ....[2]....
        /*0064*/ 	.word	0xffffffff


	//   ....[3]....
        /*0068*/ 	.word	0xffffffff


	//   ....[4]....
        /*006c*/ 	.word	0xffffffff


	//   ....[5]....
        /*0070*/ 	.word	0xffffffff


	//   ....[6]....
        /*0074*/ 	.word	0xffffffff


	//   ....[7]....
        /*0078*/ 	.word	0xffffffff


	//   ....[8]....
        /*007c*/ 	.word	0xffffffff


	//   ....[9]....
        /*0080*/ 	.word	0xffffffff


	//   ....[10]....
        /*0084*/ 	.word	0xffffffff


	//   ....[11]....
        /*0088*/ 	.word	0xffffffff


	//----- nvinfo : EIATTR_COOP_GROUP_INSTR_OFFSETS
	.align		4
.L_41:
        /*008c*/ 	.byte	0x04, 0x28
        /*008e*/ 	.short	(.L_43 - .L_42)


	//   ....[0]....
.L_42:
        /*0090*/ 	.word	0x000000a0


	//   ....[1]....
        /*0094*/ 	.word	0x00000510


	//   ....[2]....
        /*0098*/ 	.word	0x00000a70


	//   ....[3]....
        /*009c*/ 	.word	0x00000bb0


	//   ....[4]....
        /*00a0*/ 	.word	0x00000cb0


	//   ....[5]....
        /*00a4*/ 	.word	0x00000e00


	//   ....[6]....
        /*00a8*/ 	.word	0x000024a0


	//   ....[7]....
        /*00ac*/ 	.word	0x00004290


	//   ....[8]....
        /*00b0*/ 	.word	0x000044a0


	//   ....[9]....
        /*00b4*/ 	.word	0x000044d0


	//   ....[10]....
        /*00b8*/ 	.word	0x00004c70


	//   ....[11]....
        /*00bc*/ 	.word	0x00004eb0


	//----- nvinfo : EIATTR_VRC_CTA_INIT_COUNT
	.align		4
.L_43:
        /*00c0*/ 	.byte	0x02, 0x4a
        /*00c2*/ 	.byte	0x80
	.zero		1


	//----- nvinfo : EIATTR_SYSCALL_OFFSETS
	.align		4
        /*00c4*/ 	.byte	0x04, 0x46
        /*00c6*/ 	.short	(.L_45 - .L_44)


	//   ....[0]....
.L_44:
        /*00c8*/ 	.word	0x00006370


	//   ....[1]....
        /*00cc*/ 	.word	0x000064b0


	//   ....[2]....
        /*00d0*/ 	.word	0x00006c40


	//----- nvinfo : EIATTR_MBARRIER_INSTR_OFFSETS
	.align		4
.L_45:
        /*00d4*/ 	.byte	0x04, 0x39
        /*00d6*/ 	.short	(.L_47 - .L_46)


	//   ....[0]....
.L_46:
        /*00d8*/ 	.word	0x00000610
        /*00dc*/ 	.word	0x000000ff
        /*00e0*/ 	.word	0x00000000
        /*00e4*/ 	.short	0x0100
        /*00e6*/ 	.byte	0x05
	.zero		1


	//   ....[1]....
        /*00e8*/ 	.word	0x00000620
        /*00ec*/ 	.word	0x000000ff
        /*00f0*/ 	.word	0x00000110
        /*00f4*/ 	.short	0x0100
        /*00f6*/ 	.byte	0x05
	.zero		1


	//   ....[2]....
        /*00f8*/ 	.word	0x00000630
        /*00fc*/ 	.word	0x000000ff
        /*0100*/ 	.word	0x00000008
        /*0104*/ 	.short	0x0100
        /*0106*/ 	.byte	0x05
	.zero		1


	//   ....[3]....
        /*0108*/ 	.word	0x00000640
        /*010c*/ 	.word	0x000000ff
        /*0110*/ 	.word	0x00000118
        /*0114*/ 	.short	0x0100
        /*0116*/ 	.byte	0x05
	.zero		1


	//   ....[4]....
        /*0118*/ 	.word	0x00000650
        /*011c*/ 	.word	0x000000ff
        /*0120*/ 	.word	0x00000010
        /*0124*/ 	.short	0x0100
        /*0126*/ 	.byte	0x05
	.zero		1


	//   ....[5]....
        /*0128*/ 	.word	0x00000660
        /*012c*/ 	.word	0x000000ff
        /*0130*/ 	.word	0x00000120
        /*0134*/ 	.short	0x0100
        /*0136*/ 	.byte	0x05
	.zero		1


	//   ....[6]....
        /*0138*/ 	.word	0x00000670
        /*013c*/ 	.word	0x000000ff
        /*0140*/ 	.word	0x00000018
        /*0144*/ 	.short	0x0100
        /*0146*/ 	.byte	0x05
	.zero		1


	//   ....[7]....
        /*0148*/ 	.word	0x00000680
        /*014c*/ 	.word	0x000000ff
        /*0150*/ 	.word	0x00000128
        /*0154*/ 	.short	0x0100
        /*0156*/ 	.byte	0x05
	.zero		1


	//   ....[8]....
        /*0158*/ 	.word	0x00000690
        /*015c*/ 	.word	0x000000ff
        /*0160*/ 	.word	0x00000020
        /*0164*/ 	.short	0x0100
        /*0166*/ 	.byte	0x05
	.zero		1


	//   ....[9]....
        /*0168*/ 	.word	0x000006a0
        /*016c*/ 	.word	0x000000ff
        /*0170*/ 	.word	0x00000130
        /*0174*/ 	.short	0x0100
        /*0176*/ 	.byte	0x05
	.zero		1


	//   ....[10]....
        /*0178*/ 	.word	0x000006b0
        /*017c*/ 	.word	0x000000ff
        /*0180*/ 	.word	0x00000028
        /*0184*/ 	.short	0x0100
        /*0186*/ 	.byte	0x05
	.zero		1


	//   ....[11]....
        /*0188*/ 	.word	0x000006c0
        /*018c*/ 	.word	0x000000ff
        /*0190*/ 	.word	0x00000138
        /*0194*/ 	.short	0x0100
        /*0196*/ 	.byte	0x05
	.zero		1


	//   ....[12]....
        /*0198*/ 	.word	0x000006d0
        /*019c*/ 	.word	0x000000ff
        /*01a0*/ 	.word	0x00000030
        /*01a4*/ 	.short	0x0100
        /*01a6*/ 	.byte	0x05
	.zero		1


	//   ....[13]....
        /*01a8*/ 	.word	0x000006e0
        /*01ac*/ 	.word	0x000000ff
        /*01b0*/ 	.word	0x00000140
        /*01b4*/ 	.short	0x0100
        /*01b6*/ 	.byte	0x05
	.zero		1


	//   ....[14]....
        /*01b8*/ 	.word	0x000006f0
        /*01bc*/ 	.word	0x000000ff
        /*01c0*/ 	.word	0x00000038
        /*01c4*/ 	.short	0x0100
        /*01c6*/ 	.byte	0x05
	.zero		1


	//   ....[15]....
        /*01c8*/ 	.word	0x00000700
        /*01cc*/ 	.word	0x000000ff
        /*01d0*/ 	.word	0x00000148
        /*01d4*/ 	.short	0x0100
        /*01d6*/ 	.byte	0x05
	.zero		1


	//   ....[16]....
        /*01d8*/ 	.word	0x00000710
        /*01dc*/ 	.word	0x000000ff
        /*01e0*/ 	.word	0x00000040
        /*01e4*/ 	.short	0x0100
        /*01e6*/ 	.byte	0x05
	.zero		1


	//   ....[17]....
        /*01e8*/ 	.word	0x00000720
        /*01ec*/ 	.word	0x000000ff
        /*01f0*/ 	.word	0x00000150
        /*01f4*/ 	.short	0x0100
        /*01f6*/ 	.byte	0x05
	.zero		1


	//   ....[18]....
        /*01f8*/ 	.word	0x00000730
        /*01fc*/ 	.word	0x000000ff
        /*0200*/ 	.word	0x00000048
        /*0204*/ 	.short	0x0100
        /*0206*/ 	.byte	0x05
	.zero		1


	//   ....[19]....
        /*0208*/ 	.word	0x00000740
        /*020c*/ 	.word	0x000000ff
        /*0210*/ 	.word	0x00000158
        /*0214*/ 	.short	0x0100
        /*0216*/ 	.byte	0x05
	.zero		1


	//   ....[20]....
        /*0218*/ 	.word	0x00000750
        /*021c*/ 	.word	0x000000ff
        /*0220*/ 	.word	0x00000050
        /*0224*/ 	.short	0x0100
        /*0226*/ 	.byte	0x05
	.zero		1


	//   ....[21]....
        /*0228*/ 	.word	0x00000760
        /*022c*/ 	.word	0x000000ff
        /*0230*/ 	.word	0x00000160
        /*0234*/ 	.short	0x0100
        /*0236*/ 	.byte	0x05
	.zero		1


	//   ....[22]....
        /*0238*/ 	.word	0x00000770
        /*023c*/ 	.word	0x000000ff
        /*0240*/ 	.word	0x00000058
        /*0244*/ 	.short	0x0100
        /*0246*/ 	.byte	0x05
	.zero		1


	//   ....[23]....
        /*0248*/ 	.word	0x00000780
        /*024c*/ 	.word	0x000000ff
        /*0250*/ 	.word	0x00000168
        /*0254*/ 	.short	0x0100
        /*0256*/ 	.byte	0x05
	.zero		1


	//   ....[24]....
        /*0258*/ 	.word	0x00000790
        /*025c*/ 	.word	0x000000ff
        /*0260*/ 	.word	0x00000060
        /*0264*/ 	.short	0x0100
        /*0266*/ 	.byte	0x05
	.zero		1


	//   ....[25]....
        /*0268*/ 	.word	0x000007a0
        /*026c*/ 	.word	0x000000ff
        /*0270*/ 	.word	0x00000170
        /*0274*/ 	.short	0x0100
        /*0276*/ 	.byte	0x05
	.zero		1


	//   ....[26]....
        /*0278*/ 	.word	0x000007b0
        /*027c*/ 	.word	0x000000ff
        /*0280*/ 	.word	0x00000068
        /*0284*/ 	.short	0x0100
        /*0286*/ 	.byte	0x05
	.zero		1


	//   ....[27]....
        /*0288*/ 	.word	0x000007c0
        /*028c*/ 	.word	0x000000ff
        /*0290*/ 	.word	0x00000178
        /*0294*/ 	.short	0x0100
        /*0296*/ 	.byte	0x05
	.zero		1


	//   ....[28]....
        /*0298*/ 	.word	0x000007d0
        /*029c*/ 	.word	0x000000ff
        /*02a0*/ 	.word	0x00000070
        /*02a4*/ 	.short	0x0100
        /*02a6*/ 	.byte	0x05
	.zero		1


	//   ....[29]....
        /*02a8*/ 	.word	0x000007e0
        /*02ac*/ 	.word	0x000000ff
        /*02b0*/ 	.word	0x00000180
        /*02b4*/ 	.short	0x0100
        /*02b6*/ 	.byte	0x05
	.zero		1


	//   ....[30]....
        /*02b8*/ 	.word	0x000007f0
        /*02bc*/ 	.word	0x000000ff
        /*02c0*/ 	.word	0x00000078
        /*02c4*/ 	.short	0x0100
        /*02c6*/ 	.byte	0x05
	.zero		1


	//   ....[31]....
        /*02c8*/ 	.word	0x00000800
        /*02cc*/ 	.word	0x000000ff
        /*02d0*/ 	.word	0x00000188
        /*02d4*/ 	.short	0x0100
        /*02d6*/ 	.byte	0x05
	.zero		1


	//   ....[32]....
        /*02d8*/ 	.word	0x00000810
        /*02dc*/ 	.word	0x000000ff
        /*02e0*/ 	.word	0x00000080
        /*02e4*/ 	.short	0x0100
        /*02e6*/ 	.byte	0x05
	.zero		1


	//   ....[33]....
        /*02e8*/ 	.word	0x00000820
        /*02ec*/ 	.word	0x000000ff
        /*02f0*/ 	.word	0x00000190
        /*02f4*/ 	.short	0x0100
        /*02f6*/ 	.byte	0x05
	.zero		1


	//   ....[34]....
        /*02f8*/ 	.word	0x00000830
        /*02fc*/ 	.word	0x000000ff
        /*0300*/ 	.word	0x00000088
        /*0304*/ 	.short	0x0100
        /*0306*/ 	.byte	0x05
	.zero		1


	//   ....[35]....
        /*0308*/ 	.word	0x00000840
        /*030c*/ 	.word	0x000000ff
        /*0310*/ 	.word	0x00000198
        /*0314*/ 	.short	0x0100
        /*0316*/ 	.byte	0x05
	.zero		1


	//   ....[36]....
        /*0318*/ 	.word	0x00000850
        /*031c*/ 	.word	0x000000ff
        /*0320*/ 	.word	0x00000090
        /*0324*/ 	.short	0x0100
        /*0326*/ 	.byte	0x05
	.zero		1


	//   ....[37]....
        /*0328*/ 	.word	0x00000860
        /*032c*/ 	.word	0x000000ff
        /*0330*/ 	.word	0x000001a0
        /*0334*/ 	.short	0x0100
        /*0336*/ 	.byte	0x05
	.zero		1


	//   ....[38]....
        /*0338*/ 	.word	0x00000870
        /*033c*/ 	.word	0x000000ff
        /*0340*/ 	.word	0x00000098
        /*0344*/ 	.short	0x0100
        /*0346*/ 	.byte	0x05
	.zero		1


	//   ....[39]....
        /*0348*/ 	.word	0x00000880
        /*034c*/ 	.word	0x000000ff
        /*0350*/ 	.word	0x000001a8
        /*0354*/ 	.short	0x0100
        /*0356*/ 	.byte	0x05
	.zero		1


	//   ....[40]....
        /*0358*/ 	.word	0x00000890
        /*035c*/ 	.word	0x000000ff
        /*0360*/ 	.word	0x000000a0
        /*0364*/ 	.short	0x0100
        /*0366*/ 	.byte	0x05
	.zero		1


	//   ....[41]....
        /*0368*/ 	.word	0x000008a0
        /*036c*/ 	.word	0x000000ff
        /*0370*/ 	.word	0x000001b0
        /*0374*/ 	.short	0x0100
        /*0376*/ 	.byte	0x05
	.zero		1


	//   ....[42]....
        /*0378*/ 	.word	0x000008b0
        /*037c*/ 	.word	0x000000ff
        /*0380*/ 	.word	0x000000a8
        /*0384*/ 	.short	0x0100
        /*0386*/ 	.byte	0x05
	.zero		1


	//   ....[43]....
        /*0388*/ 	.word	0x000008c0
        /*038c*/ 	.word	0x000000ff
        /*0390*/ 	.word	0x000001b8
        /*0394*/ 	.short	0x0100
        /*0396*/ 	.byte	0x05
	.zero		1


	//   ....[44]....
        /*0398*/ 	.word	0x000008d0
        /*039c*/ 	.word	0x000000ff
        /*03a0*/ 	.word	0x000000b0
        /*03a4*/ 	.short	0x0100
        /*03a6*/ 	.byte	0x05
	.zero		1


	//   ....[45]....
        /*03a8*/ 	.word	0x000008e0
        /*03ac*/ 	.word	0x000000ff
        /*03b0*/ 	.word	0x000001c0
        /*03b4*/ 	.short	0x0100
        /*03b6*/ 	.byte	0x05
	.zero		1


	//   ....[46]....
        /*03b8*/ 	.word	0x000008f0
        /*03bc*/ 	.word	0x000000ff
        /*03c0*/ 	.word	0x000000b8
        /*03c4*/ 	.short	0x0100
        /*03c6*/ 	.byte	0x05
	.zero		1


	//   ....[47]....
        /*03c8*/ 	.word	0x00000900
        /*03cc*/ 	.word	0x000000ff
        /*03d0*/ 	.word	0x000001c8
        /*03d4*/ 	.short	0x0100
        /*03d6*/ 	.byte	0x05
	.zero		1


	//   ....[48]....
        /*03d8*/ 	.word	0x00000910
        /*03dc*/ 	.word	0x000000ff
        /*03e0*/ 	.word	0x000000c0
        /*03e4*/ 	.short	0x0100
        /*03e6*/ 	.byte	0x05
	.zero		1


	//   ....[49]....
        /*03e8*/ 	.word	0x00000920
        /*03ec*/ 	.word	0x000000ff
        /*03f0*/ 	.word	0x000001d0
        /*03f4*/ 	.short	0x0100
        /*03f6*/ 	.byte	0x05
	.zero		1


	//   ....[50]....
        /*03f8*/ 	.word	0x00000930
        /*03fc*/ 	.word	0x000000ff
        /*0400*/ 	.word	0x000000c8
        /*0404*/ 	.short	0x0100
        /*0406*/ 	.byte	0x05
	.zero		1


	//   ....[51]....
        /*0408*/ 	.word	0x00000940
        /*040c*/ 	.word	0x000000ff
        /*0410*/ 	.word	0x000001d8
        /*0414*/ 	.short	0x0100
        /*0416*/ 	.byte	0x05
	.zero		1


	//   ....[52]....
        /*0418*/ 	.word	0x00000950
        /*041c*/ 	.word	0x000000ff
        /*0420*/ 	.word	0x000000d0
        /*0424*/ 	.short	0x0100
        /*0426*/ 	.byte	0x05
	.zero		1


	//   ....[53]....
        /*0428*/ 	.word	0x00000960
        /*042c*/ 	.word	0x000000ff
        /*0430*/ 	.word	0x000001e0
        /*0434*/ 	.short	0x0100
        /*0436*/ 	.byte	0x05
	.zero		1


	//   ....[54]....
        /*0438*/ 	.word	0x00000970
        /*043c*/ 	.word	0x000000ff
        /*0440*/ 	.word	0x000000d8
        /*0444*/ 	.short	0x0100
        /*0446*/ 	.byte	0x05
	.zero		1


	//   ....[55]....
        /*0448*/ 	.word	0x00000980
        /*044c*/ 	.word	0x000000ff
        /*0450*/ 	.word	0x000001e8
        /*0454*/ 	.short	0x0100
        /*0456*/ 	.byte	0x05
	.zero		1


	//   ....[56]....
        /*0458*/ 	.word	0x00000990
        /*045c*/ 	.word	0x000000ff
        /*0460*/ 	.word	0x000000e0
        /*0464*/ 	.short	0x0100
        /*0466*/ 	.byte	0x05
	.zero		1


	//   ....[57]....
        /*0468*/ 	.word	0x000009a0
        /*046c*/ 	.word	0x000000ff
        /*0470*/ 	.word	0x000001f0
        /*0474*/ 	.short	0x0100
        /*0476*/ 	.byte	0x05
	.zero		1


	//   ....[58]....
        /*0478*/ 	.word	0x000009b0
        /*047c*/ 	.word	0x000000ff
        /*0480*/ 	.word	0x000000e8
        /*0484*/ 	.short	0x0100
        /*0486*/ 	.byte	0x05
	.zero		1


	//   ....[59]....
        /*0488*/ 	.word	0x000009c0
        /*048c*/ 	.word	0x000000ff
        /*0490*/ 	.word	0x000001f8
        /*0494*/ 	.short	0x0100
        /*0496*/ 	.byte	0x05
	.zero		1


	//   ....[60]....
        /*0498*/ 	.word	0x000009d0
        /*049c*/ 	.word	0x000000ff
        /*04a0*/ 	.word	0x000000f0
        /*04a4*/ 	.short	0x0100
        /*04a6*/ 	.byte	0x05
	.zero		1


	//   ....[61]....
        /*04a8*/ 	.word	0x000009e0
        /*04ac*/ 	.word	0x000000ff
        /*04b0*/ 	.word	0x00000200
        /*04b4*/ 	.short	0x0100
        /*04b6*/ 	.byte	0x05
	.zero		1


	//   ....[62]....
        /*04b8*/ 	.word	0x000009f0
        /*04bc*/ 	.word	0x000000ff
        /*04c0*/ 	.word	0x000000f8
        /*04c4*/ 	.short	0x0100
        /*04c6*/ 	.byte	0x05
	.zero		1


	//   ....[63]....
        /*04c8*/ 	.word	0x00000a00
        /*04cc*/ 	.word	0x000000ff
        /*04d0*/ 	.word	0x00000208
        /*04d4*/ 	.short	0x0100
        /*04d6*/ 	.byte	0x05
	.zero		1


	//   ....[64]....
        /*04d8*/ 	.word	0x00000a10
        /*04dc*/ 	.word	0x000000ff
        /*04e0*/ 	.word	0x00000100
        /*04e4*/ 	.short	0x0100
        /*04e6*/ 	.byte	0x05
	.zero		1


	//   ....[65]....
        /*04e8*/ 	.word	0x00000a20
        /*04ec*/ 	.word	0x000000ff
        /*04f0*/ 	.word	0x00000210
        /*04f4*/ 	.short	0x0100
        /*04f6*/ 	.byte	0x05
	.zero		1


	//   ....[66]....
        /*04f8*/ 	.word	0x00000a30
        /*04fc*/ 	.word	0x000000ff
        /*0500*/ 	.word	0x00000108
        /*0504*/ 	.short	0x0100
        /*0506*/ 	.byte	0x05
	.zero		1


	//   ....[67]....
        /*0508*/ 	.word	0x00000a40
        /*050c*/ 	.word	0x000000ff
        /*0510*/ 	.word	0x00000218
        /*0514*/ 	.short	0x0100
        /*0516*/ 	.byte	0x05
	.zero		1


	//   ....[68]....
        /*0518*/ 	.word	0x00000b80
        /*051c*/ 	.word	0x000000ff
        /*0520*/ 	.word	0x00000220
        /*0524*/ 	.short	0x0100
        /*0526*/ 	.byte	0x07
	.zero		1


	//   ....[69]....
        /*0528*/ 	.word	0x00000b90
        /*052c*/ 	.word	0x000000ff
        /*0530*/ 	.word	0x00000228
        /*0534*/ 	.short	0x0100
        /*0536*/ 	.byte	0x07
	.zero		1


	//   ....[70]....
        /*0538*/ 	.word	0x00000c80
        /*053c*/ 	.word	0x000000ff
        /*0540*/ 	.word	0x00000230
        /*0544*/ 	.short	0x0100
        /*0546*/ 	.byte	0x05
	.zero		1


	//   ....[71]....
        /*0548*/ 	.word	0x00000c90
        /*054c*/ 	.word	0x000000ff
        /*0550*/ 	.word	0x00000238
        /*0554*/ 	.short	0x0100
        /*0556*/ 	.byte	0x05
	.zero		1


	//   ....[72]....
        /*0558*/ 	.word	0x00000dd0
        /*055c*/ 	.word	0x000000ff
        /*0560*/ 	.word	0x00000240
        /*0564*/ 	.short	0x0100
        /*0566*/ 	.byte	0x05
	.zero		1


	//   ....[73]....
        /*0568*/ 	.word	0x00000de0
        /*056c*/ 	.word	0x000000ff
        /*0570*/ 	.word	0x00000248
        /*0574*/ 	.short	0x0100
        /*0576*/ 	.byte	0x05
	.zero		1


	//   ....[74]....
        /*0578*/ 	.word	0x00000f10
        /*057c*/ 	.word	0x000000ff
        /*0580*/ 	.word	0x00000250
        /*0584*/ 	.short	0x0100
        /*0586*/ 	.byte	0x07
	.zero		1


	//   ....[75]....
        /*0588*/ 	.word	0x00000f20
        /*058c*/ 	.word	0x000000ff
        /*0590*/ 	.word	0x00000260
        /*0594*/ 	.short	0x0100
        /*0596*/ 	.byte	0x07
	.zero		1


	//   ....[76]....
        /*0598*/ 	.word	0x00000f30
        /*059c*/ 	.word	0x000000ff
        /*05a0*/ 	.word	0x00000258
        /*05a4*/ 	.short	0x0100
        /*05a6*/ 	.byte	0x07
	.zero		1


	//   ....[77]....
        /*05a8*/ 	.word	0x00000f40
        /*05ac*/ 	.word	0x000000ff
        /*05b0*/ 	.word	0x00000268
        /*05b4*/ 	.short	0x0100
        /*05b6*/ 	.byte	0x07
	.zero		1


	//   ....[78]....
        /*05b8*/ 	.word	0x00001880
        /*05bc*/ 	.word	0x000000ff
        /*05c0*/ 	.word	0x00000110
        /*05c4*/ 	.short	0x010a
        /*05c6*/ 	.byte	0x04
	.zero		1


	//   ....[79]....
        /*05c8*/ 	.word	0x00001b40
        /*05cc*/ 	.word	0x000000ff
        /*05d0*/ 	.word	0x00000110
        /*05d4*/ 	.short	0x010a
        /*05d6*/ 	.byte	0x09
	.zero		1


	//   ....[80]....
        /*05d8*/ 	.word	0x00001cb0
        /*05dc*/ 	.word	0x000000ff
        /*05e0*/ 	.word	0x00000110
        /*05e4*/ 	.short	0x010a
        /*05e6*/ 	.byte	0x08
	.zero		1


	//   ....[81]....
        /*05e8*/ 	.word	0x00001e70
        /*05ec*/ 	.word	0x000000ff
        /*05f0*/ 	.word	0x00000238
        /*05f4*/ 	.short	0x0101
        /*05f6*/ 	.byte	0x16
	.zero		1


	//   ....[82]....
        /*05f8*/ 	.word	0x00001ea0
        /*05fc*/ 	.word	0x000000ff
        /*0600*/ 	.word	0x00000110
        /*0604*/ 	.short	0x010a
        /*0606*/ 	.byte	0x04
	.zero		1


	//   ....[83]....
        /*0608*/ 	.word	0x00002140
        /*060c*/ 	.word	0x000000ff
        /*0610*/ 	.word	0x00000110
        /*0614*/ 	.short	0x010a
        /*0616*/ 	.byte	0x11
	.zero		1


	//   ....[84]....
        /*0618*/ 	.word	0x000022b0
        /*061c*/ 	.word	0x000000ff
        /*0620*/ 	.word	0x00000110
        /*0624*/ 	.short	0x010a
        /*0626*/ 	.byte	0x08
	.zero		1


	//   ....[85]....
        /*0628*/ 	.word	0x000024b0
        /*062c*/ 	.word	0x000000ff
        /*0630*/ 	.word	0x00000240
        /*0634*/ 	.short	0x010a
        /*0636*/ 	.byte	0x16
	.zero		1


	//   ....[86]....
        /*0638*/ 	.word	0x00002570
        /*063c*/ 	.word	0x000000ff
        /*0640*/ 	.word	0x00000000
        /*0644*/ 	.short	0x0101
        /*0646*/ 	.byte	0x04
	.zero		1


	//   ....[87]....
        /*0648*/ 	.word	0x00002a70
        /*064c*/ 	.word	0x000000ff
        /*0650*/ 	.word	0x00000000
        /*0654*/ 	.short	0x010a
        /*0656*/ 	.byte	0x04
	.zero		1


	//   ....[88]....
        /*0658*/ 	.word	0x00002b10
        /*065c*/ 	.word	0x000000ff
        /*0660*/ 	.word	0x00000000
        /*0664*/ 	.short	0x010a
        /*0666*/ 	.byte	0x04
	.zero		1


	//   ....[89]....
        /*0668*/ 	.word	0x00002bb0
        /*066c*/ 	.word	0x000000ff
        /*0670*/ 	.word	0x00000000
        /*0674*/ 	.short	0x010a
        /*0676*/ 	.byte	0x04
	.zero		1


	//   ....[90]....
        /*0678*/ 	.word	0x00002c50
        /*067c*/ 	.word	0x000000ff
        /*0680*/ 	.word	0x00000000
        /*0684*/ 	.short	0x010a
        /*0686*/ 	.byte	0x04
	.zero		1


	//   ....[91]....
        /*0688*/ 	.word	0x00002cf0
        /*068c*/ 	.word	0x000000ff
        /*0690*/ 	.word	0x00000000
        /*0694*/ 	.short	0x010a
        /*0696*/ 	.byte	0x04
	.zero		1


	//   ....[92]....
        /*0698*/ 	.word	0x00002d90
        /*069c*/ 	.word	0x000000ff
        /*06a0*/ 	.word	0x00000000
        /*06a4*/ 	.short	0x010a
        /*06a6*/ 	.byte	0x04
	.zero		1


	//   ....[93]....
        /*06a8*/ 	.word	0x00002e30
        /*06ac*/ 	.word	0x000000ff
        /*06b0*/ 	.word	0x00000000
        /*06b4*/ 	.short	0x010a
        /*06b6*/ 	.byte	0x04
	.zero		1


	//   ....[94]....
        /*06b8*/ 	.word	0x00002ed0
        /*06bc*/ 	.word	0x000000ff
        /*06c0*/ 	.word	0x00000000
        /*06c4*/ 	.short	0x010a
        /*06c6*/ 	.byte	0x04
	.zero		1


	//   ....[95]....
        /*06c8*/ 	.word	0x00002f70
        /*06cc*/ 	.word	0x000000ff
        /*06d0*/ 	.word	0x00000000
        /*06d4*/ 	.short	0x010a
        /*06d6*/ 	.byte	0x04
	.zero		1


	//   ....[96]....
        /*06d8*/ 	.word	0x00003010
        /*06dc*/ 	.word	0x000000ff
        /*06e0*/ 	.word	0x00000000
        /*06e4*/ 	.short	0x010a
        /*06e6*/ 	.byte	0x04
	.zero		1


	//   ....[97]....
        /*06e8*/ 	.word	0x000030b0
        /*06ec*/ 	.word	0x000000ff
        /*06f0*/ 	.word	0x00000000
        /*06f4*/ 	.short	0x010a
        /*06f6*/ 	.byte	0x04
	.zero		1


	//   ....[98]....
        /*06f8*/ 	.word	0x00003150
        /*06fc*/ 	.word	0x000000ff
        /*0700*/ 	.word	0x00000000
        /*0704*/ 	.short	0x010a
        /*0706*/ 	.byte	0x04
	.zero		1


	//   ....[99]....
        /*0708*/ 	.word	0x000031f0
        /*070c*/ 	.word	0x000000ff
        /*0710*/ 	.word	0x00000000
        /*0714*/ 	.short	0x010a
        /*0716*/ 	.byte	0x04
	.zero		1


	//   ....[100]....
        /*0718*/ 	.word	0x00003290
        /*071c*/ 	.word	0x000000ff
        /*0720*/ 	.word	0x00000000
        /*0724*/ 	.short	0x010a
        /*0726*/ 	.byte	0x04
	.zero		1


	//   ....[101]....
        /*0728*/ 	.word	0x00003330
        /*072c*/ 	.word	0x000000ff
        /*0730*/ 	.word	0x00000000
        /*0734*/ 	.short	0x010a
        /*0736*/ 	.byte	0x04
	.zero		1


	//   ....[102]....
        /*0738*/ 	.word	0x000033d0
        /*073c*/ 	.word	0x000000ff
        /*0740*/ 	.word	0x00000000
        /*0744*/ 	.short	0x010a
        /*0746*/ 	.byte	0x04
	.zero		1


	//   ....[103]....
        /*0748*/ 	.word	0x00003470
        /*074c*/ 	.word	0x000000ff
        /*0750*/ 	.word	0x00000000
        /*0754*/ 	.short	0x010a
        /*0756*/ 	.byte	0x04
	.zero		1


	//   ....[104]....
        /*0758*/ 	.word	0x00003510
        /*075c*/ 	.word	0x000000ff
        /*0760*/ 	.word	0x00000000
        /*0764*/ 	.short	0x010a
        /*0766*/ 	.byte	0x04
	.zero		1


	//   ....[105]....
        /*0768*/ 	.word	0x000035b0
        /*076c*/ 	.word	0x000000ff
        /*0770*/ 	.word	0x00000000
        /*0774*/ 	.short	0x010a
        /*0776*/ 	.byte	0x04
	.zero		1


	//   ....[106]....
        /*0778*/ 	.word	0x00003650
        /*077c*/ 	.word	0x000000ff
        /*0780*/ 	.word	0x00000000
        /*0784*/ 	.short	0x010a
        /*0786*/ 	.byte	0x04
	.zero		1


	//   ....[107]....
        /*0788*/ 	.word	0x000036f0
        /*078c*/ 	.word	0x000000ff
        /*0790*/ 	.word	0x00000000
        /*0794*/ 	.short	0x010a
        /*0796*/ 	.byte	0x04
	.zero		1


	//   ....[108]....
        /*0798*/ 	.word	0x00003790
        /*079c*/ 	.word	0x000000ff
        /*07a0*/ 	.word	0x00000000
        /*07a4*/ 	.short	0x010a
        /*07a6*/ 	.byte	0x04
	.zero		1


	//   ....[109]....
        /*07a8*/ 	.word	0x00003830
        /*07ac*/ 	.word	0x000000ff
        /*07b0*/ 	.word	0x00000000
        /*07b4*/ 	.short	0x010a
        /*07b6*/ 	.byte	0x04
	.zero		1


	//   ....[110]....
        /*07b8*/ 	.word	0x000038d0
        /*07bc*/ 	.word	0x000000ff
        /*07c0*/ 	.word	0x00000000
        /*07c4*/ 	.short	0x010a
        /*07c6*/ 	.byte	0x04
	.zero		1


	//   ....[111]....
        /*07c8*/ 	.word	0x00003970
        /*07cc*/ 	.word	0x000000ff
        /*07d0*/ 	.word	0x00000000
        /*07d4*/ 	.short	0x010a
        /*07d6*/ 	.byte	0x04
	.zero		1


	//   ....[112]....
        /*07d8*/ 	.word	0x00003a10
        /*07dc*/ 	.word	0x000000ff
        /*07e0*/ 	.word	0x00000000
        /*07e4*/ 	.short	0x010a
        /*07e6*/ 	.byte	0x04
	.zero		1


	//   ....[113]....
        /*07e8*/ 	.word	0x00003ab0
        /*07ec*/ 	.word	0x000000ff
        /*07f0*/ 	.word	0x00000000
        /*07f4*/ 	.short	0x010a
        /*07f6*/ 	.byte	0x04
	.zero		1


	//   ....[114]....
        /*07f8*/ 	.word	0x00003b50
        /*07fc*/ 	.word	0x000000ff
        /*0800*/ 	.word	0x00000000
        /*0804*/ 	.short	0x010a
        /*0806*/ 	.byte	0x04
	.zero		1


	//   ....[115]....
        /*0808*/ 	.word	0x00003bf0
        /*080c*/ 	.word	0x000000ff
        /*0810*/ 	.word	0x00000000
        /*0814*/ 	.short	0x010a
        /*0816*/ 	.byte	0x04
	.zero		1


	//   ....[116]....
        /*0818*/ 	.word	0x00003c90
        /*081c*/ 	.word	0x000000ff
        /*0820*/ 	.word	0x00000000
        /*0824*/ 	.short	0x010a
        /*0826*/ 	.byte	0x04
	.zero		1


	//   ....[117]....
        /*0828*/ 	.word	0x00003d30
        /*082c*/ 	.word	0x000000ff
        /*0830*/ 	.word	0x00000000
        /*0834*/ 	.short	0x010a
        /*0836*/ 	.byte	0x04
	.zero		1


	//   ....[118]....
        /*0838*/ 	.word	0x00003dd0
        /*083c*/ 	.word	0x000000ff
        /*0840*/ 	.word	0x00000000
        /*0844*/ 	.short	0x010a
        /*0846*/ 	.byte	0x04
	.zero		1


	//   ....[119]....
        /*0848*/ 	.word	0x00003e70
        /*084c*/ 	.word	0x000000ff
        /*0850*/ 	.word	0x00000000
        /*0854*/ 	.short	0x010a
        /*0856*/ 	.byte	0x04
	.zero		1


	//   ....[120]....
        /*0858*/ 	.word	0x00003f20
        /*085c*/ 	.word	0x00000000
        /*0860*/ 	.word	0x00000000
        /*0864*/ 	.short	0x010a
        /*0866*/ 	.byte	0xff
	.zero		1


	//   ....[121]....
        /*0868*/ 	.word	0x00004050
        /*086c*/ 	.word	0x000000ff
        /*0870*/ 	.word	0x00000248
        /*0874*/ 	.short	0x010a
        /*0876*/ 	.byte	0x30
	.zero		1


	//   ....[122]....
        /*0878*/ 	.word	0x000040f0
        /*087c*/ 	.word	0x000000ff
        /*0880*/ 	.word	0x00000240
        /*0884*/ 	.short	0x010a
        /*0886*/ 	.byte	0x30
	.zero		1


	//   ....[123]....
        /*0888*/ 	.word	0x00004190
        /*088c*/ 	.word	0x000000ff
        /*0890*/ 	.word	0x00000000
        /*0894*/ 	.short	0x0101
        /*0896*/ 	.byte	0x06
	.zero		1


	//   ....[124]....
        /*0898*/ 	.word	0x000041d0
        /*089c*/ 	.word	0x000000ff
        /*08a0*/ 	.word	0x00000248
        /*08a4*/ 	.short	0x0106
        /*08a6*/ 	.byte	0x30
	.zero		1


	//   ....[125]....
        /*08a8*/ 	.word	0x00004210
        /*08ac*/ 	.word	0x00000000
        /*08b0*/ 	.word	0x00000248
        /*08b4*/ 	.short	0x010a
        /*08b6*/ 	.byte	0xff
	.zero		1


	//   ....[126]....
        /*08b8*/ 	.word	0x000046f0
        /*08bc*/ 	.word	0x000000ff
        /*08c0*/ 	.word	0x00000240
        /*08c4*/ 	.short	0x010a
        /*08c6*/ 	.byte	0x06
	.zero		1


	//   ....[127]....
        /*08c8*/ 	.word	0x000047a0
        /*08cc*/ 	.word	0x000000ff
        /*08d0*/ 	.word	0x00000000
        /*08d4*/ 	.short	0x0101
        /*08d6*/ 	.byte	0x05
	.zero		1


	//   ....[128]....
        /*08d8*/ 	.word	0x000047b0
        /*08dc*/ 	.word	0x000000ff
        /*08e0*/ 	.word	0x00000260
        /*08e4*/ 	.short	0x010a
        /*08e6*/ 	.byte	0x08
	.zero		1


	//   ....[129]....
        /*08e8*/ 	.word	0x00004840
        /*08ec*/ 	.word	0x000000ff
        /*08f0*/ 	.word	0x00000000
        /*08f4*/ 	.short	0x010a
        /*08f6*/ 	.byte	0x04
	.zero		1


	//   ....[130]....
        /*08f8*/ 	.word	0x000048b0
        /*08fc*/ 	.word	0x000000ff
        /*0900*/ 	.word	0x00000000
        /*0904*/ 	.short	0x010a
        /*0906*/ 	.byte	0x07
	.zero		1


	//   ....[131]....
        /*0908*/ 	.word	0x000049b0
        /*090c*/ 	.word	0x000000ff
        /*0910*/ 	.word	0x00000000
        /*0914*/ 	.short	0x010a
        /*0916*/ 	.byte	0x04
	.zero		1


	//   ....[132]....
        /*0918*/ 	.word	0x00004bc0
        /*091c*/ 	.word	0x000000ff
        /*0920*/ 	.word	0x00000000
        /*0924*/ 	.short	0x010a
        /*0926*/ 	.byte	0x05
	.zero		1


	//   ....[133]....
        /*0928*/ 	.word	0x00004c50
        /*092c*/ 	.word	0x000000ff
        /*0930*/ 	.word	0x00000000
        /*0934*/ 	.short	0x010a
        /*0936*/ 	.byte	0x07
	.zero		1


	//   ....[134]....
        /*0938*/ 	.word	0x00005090
        /*093c*/ 	.word	0x000000ff
        /*0940*/ 	.word	0x00000240
        /*0944*/ 	.short	0x010a
        /*0946*/ 	.byte	0x0e
	.zero		1


	//   ....[135]....
        /*0948*/ 	.word	0x00005180
        /*094c*/ 	.word	0x000000ff
        /*0950*/ 	.word	0x00000000
        /*0954*/ 	.short	0x0101
        /*0956*/ 	.byte	0x10
	.zero		1


	//   ....[136]....
        /*0958*/ 	.word	0x000054a0
        /*095c*/ 	.word	0x000000ff
        /*0960*/ 	.word	0x00000238
        /*0964*/ 	.short	0x010a
        /*0966*/ 	.byte	0x0e
	.zero		1


	//   ....[137]....
        /*0968*/ 	.word	0x00005600
        /*096c*/ 	.word	0x000000ff
        /*0970*/ 	.word	0x00000228
        /*0974*/ 	.short	0x010a
        /*0976*/ 	.byte	0x0e
	.zero		1


	//   ....[138]....
        /*0978*/ 	.word	0x000059c0
        /*097c*/ 	.word	0x000000ff
        /*0980*/ 	.word	0x00000220
        /*0984*/ 	.short	0x010b
        /*0986*/ 	.byte	0x0e
	.zero		1


	//   ....[139]....
        /*0988*/ 	.word	0x000059e0
        /*098c*/ 	.word	0x000000ff
        /*0990*/ 	.word	0x00000000
        /*0994*/ 	.short	0x0101
        /*0996*/ 	.byte	0x30
	.zero		1


	//   ....[140]....
        /*0998*/ 	.word	0x00005a20
        /*099c*/ 	.word	0x00000000
        /*09a0*/ 	.word	0x00000228
        /*09a4*/ 	.short	0x010a
        /*09a6*/ 	.byte	0xff
	.zero		1


	//   ....[141]....
        /*09a8*/ 	.word	0x00005d70
        /*09ac*/ 	.word	0x000000ff
        /*09b0*/ 	.word	0x00000240
        /*09b4*/ 	.short	0x010a
        /*09b6*/ 	.byte	0x2f
	.zero		1


	//   ....[142]....
        /*09b8*/ 	.word	0x00005e90
        /*09bc*/ 	.word	0x000000ff
        /*09c0*/ 	.word	0x00000000
        /*09c4*/ 	.short	0x0101
        /*09c6*/ 	.byte	0x04
	.zero		1


	//   ....[143]....
        /*09c8*/ 	.word	0x00006820
        /*09cc*/ 	.word	0x000000ff
        /*09d0*/ 	.word	0x00000220
        /*09d4*/ 	.short	0x010a
        /*09d6*/ 	.byte	0x2f
	.zero		1


	//   ....[144]....
        /*09d8*/ 	.word	0x00006830
        /*09dc*/ 	.word	0x00000098
        /*09e0*/ 	.word	0x00000250
        /*09e4*/ 	.short	0x010a
        /*09e6*/ 	.byte	0xff
	.zero		1


	//   ....[145]....
        /*09e8*/ 	.word	0x000069c0
        /*09ec*/ 	.word	0x000000ff
        /*09f0*/ 	.word	0x00000220
        /*09f4*/ 	.short	0x010a
        /*09f6*/ 	.byte	0x2f
	.zero		1


	//   ....[146]....
        /*09f8*/ 	.word	0x00006ac0
        /*09fc*/ 	.word	0x000000ff
        /*0a00*/ 	.word	0x00000000
        /*0a04*/ 	.short	0x0101
        /*0a06*/ 	.byte	0x04
	.zero		1


	//   ....[147]....
        /*0a08*/ 	.word	0x00006b20
        /*0a0c*/ 	.word	0x00000098
        /*0a10*/ 	.word	0x00000250
        /*0a14*/ 	.short	0x010a
        /*0a16*/ 	.byte	0xff
	.zero		1


	//   ....[148]....
        /*0a18*/ 	.word	0x00006ee0
        /*0a1c*/ 	.word	0x000000ff
        /*0a20*/ 	.word	0x00000000
        /*0a24*/ 	.short	0x0101
        /*0a26*/ 	.byte	0x05
	.zero		1


	//   ....[149]....
        /*0a28*/ 	.word	0x000080b0
        /*0a2c*/ 	.word	0x00000002
        /*0a30*/ 	.word	0x00000110
        /*0a34*/ 	.short	0x010a
        /*0a36*/ 	.byte	0xff
	.zero		1


	//   ....[150]....
        /*0a38*/ 	.word	0x00008110
        /*0a3c*/ 	.word	0x00000002
        /*0a40*/ 	.word	0x00000110
        /*0a44*/ 	.short	0x010a
        /*0a46*/ 	.byte	0xff
	.zero		1


	//   ....[151]....
        /*0a48*/ 	.word	0x00008170
        /*0a4c*/ 	.word	0x00000002
        /*0a50*/ 	.word	0x00000240
        /*0a54*/ 	.short	0x010a
        /*0a56*/ 	.byte	0xff
	.zero		1


	//   ....[152]....
        /*0a58*/ 	.word	0x000081d0
        /*0a5c*/ 	.word	0x00000000
        /*0a60*/ 	.word	0x00000000
        /*0a64*/ 	.short	0x010a
        /*0a66*/ 	.byte	0xff
	.zero		1


	//   ....[153]....
        /*0a68*/ 	.word	0x00008230
        /*0a6c*/ 	.word	0x00000000
        /*0a70*/ 	.word	0x00000000
        /*0a74*/ 	.short	0x010a
        /*0a76*/ 	.byte	0xff
	.zero		1


	//   ....[154]....
        /*0a78*/ 	.word	0x00008290
        /*0a7c*/ 	.word	0x00000000
        /*0a80*/ 	.word	0x00000000
        /*0a84*/ 	.short	0x010a
        /*0a86*/ 	.byte	0xff
	.zero		1


	//   ....[155]....
        /*0a88*/ 	.word	0x000082f0
        /*0a8c*/ 	.word	0x00000000
        /*0a90*/ 	.word	0x00000000
        /*0a94*/ 	.short	0x010a
        /*0a96*/ 	.byte	0xff
	.zero		1


	//   ....[156]....
        /*0a98*/ 	.word	0x00008350
        /*0a9c*/ 	.word	0x00000000
        /*0aa0*/ 	.word	0x00000000
        /*0aa4*/ 	.short	0x010a
        /*0aa6*/ 	.byte	0xff
	.zero		1


	//   ....[157]....
        /*0aa8*/ 	.word	0x000083b0
        /*0aac*/ 	.word	0x00000000
        /*0ab0*/ 	.word	0x00000000
        /*0ab4*/ 	.short	0x010a
        /*0ab6*/ 	.byte	0xff
	.zero		1


	//   ....[158]....
        /*0ab8*/ 	.word	0x00008410
        /*0abc*/ 	.word	0x00000000
        /*0ac0*/ 	.word	0x00000000
        /*0ac4*/ 	.short	0x010a
        /*0ac6*/ 	.byte	0xff
	.zero		1


	//   ....[159]....
        /*0ac8*/ 	.word	0x00008470
        /*0acc*/ 	.word	0x00000000
        /*0ad0*/ 	.word	0x00000000
        /*0ad4*/ 	.short	0x010a
        /*0ad6*/ 	.byte	0xff
	.zero		1


	//   ....[160]....
        /*0ad8*/ 	.word	0x000084d0
        /*0adc*/ 	.word	0x00000000
        /*0ae0*/ 	.word	0x00000000
        /*0ae4*/ 	.short	0x010a
        /*0ae6*/ 	.byte	0xff
	.zero		1


	//   ....[161]....
        /*0ae8*/ 	.word	0x00008530
        /*0aec*/ 	.word	0x00000000
        /*0af0*/ 	.word	0x00000000
        /*0af4*/ 	.short	0x010a
        /*0af6*/ 	.byte	0xff
	.zero		1


	//   ....[162]....
        /*0af8*/ 	.word	0x00008590
        /*0afc*/ 	.word	0x00000000
        /*0b00*/ 	.word	0x00000000
        /*0b04*/ 	.short	0x010a
        /*0b06*/ 	.byte	0xff
	.zero		1


	//   ....[163]....
        /*0b08*/ 	.word	0x000085f0
        /*0b0c*/ 	.word	0x00000000
        /*0b10*/ 	.word	0x00000000
        /*0b14*/ 	.short	0x010a
        /*0b16*/ 	.byte	0xff
	.zero		1


	//   ....[164]....
        /*0b18*/ 	.word	0x00008650
        /*0b1c*/ 	.word	0x00000000
        /*0b20*/ 	.word	0x00000000
        /*0b24*/ 	.short	0x010a
        /*0b26*/ 	.byte	0xff
	.zero		1


	//   ....[165]....
        /*0b28*/ 	.word	0x000086b0
        /*0b2c*/ 	.word	0x00000000
        /*0b30*/ 	.word	0x00000000
        /*0b34*/ 	.short	0x010a
        /*0b36*/ 	.byte	0xff
	.zero		1


	//   ....[166]....
        /*0b38*/ 	.word	0x00008710
        /*0b3c*/ 	.word	0x00000000
        /*0b40*/ 	.word	0x00000000
        /*0b44*/ 	.short	0x010a
        /*0b46*/ 	.byte	0xff
	.zero		1


	//   ....[167]....
        /*0b48*/ 	.word	0x00008770
        /*0b4c*/ 	.word	0x00000000
        /*0b50*/ 	.word	0x00000000
        /*0b54*/ 	.short	0x010a
        /*0b56*/ 	.byte	0xff
	.zero		1


	//   ....[168]....
        /*0b58*/ 	.word	0x000087d0
        /*0b5c*/ 	.word	0x00000000
        /*0b60*/ 	.word	0x00000000
        /*0b64*/ 	.short	0x010a
        /*0b66*/ 	.byte	0xff
	.zero		1


	//   ....[169]....
        /*0b68*/ 	.word	0x00008830
        /*0b6c*/ 	.word	0x00000000
        /*0b70*/ 	.word	0x00000000
        /*0b74*/ 	.short	0x010a
        /*0b76*/ 	.byte	0xff
	.zero		1


	//   ....[170]....
        /*0b78*/ 	.word	0x00008890
        /*0b7c*/ 	.word	0x00000000
        /*0b80*/ 	.word	0x00000000
        /*0b84*/ 	.short	0x010a
        /*0b86*/ 	.byte	0xff
	.zero		1


	//   ....[171]....
        /*0b88*/ 	.word	0x000088f0
        /*0b8c*/ 	.word	0x00000000
        /*0b90*/ 	.word	0x00000000
        /*0b94*/ 	.short	0x010a
        /*0b96*/ 	.byte	0xff
	.zero		1


	//   ....[172]....
        /*0b98*/ 	.word	0x00008950
        /*0b9c*/ 	.word	0x00000000
        /*0ba0*/ 	.word	0x00000000
        /*0ba4*/ 	.short	0x010a
        /*0ba6*/ 	.byte	0xff
	.zero		1


	//   ....[173]....
        /*0ba8*/ 	.word	0x000089b0
        /*0bac*/ 	.word	0x00000000
        /*0bb0*/ 	.word	0x00000000
        /*0bb4*/ 	.short	0x010a
        /*0bb6*/ 	.byte	0xff
	.zero		1


	//   ....[174]....
        /*0bb8*/ 	.word	0x00008a10
        /*0bbc*/ 	.word	0x00000000
        /*0bc0*/ 	.word	0x00000000
        /*0bc4*/ 	.short	0x010a
        /*0bc6*/ 	.byte	0xff
	.zero		1


	//   ....[175]....
        /*0bc8*/ 	.word	0x00008a70
        /*0bcc*/ 	.word	0x00000000
        /*0bd0*/ 	.word	0x00000000
        /*0bd4*/ 	.short	0x010a
        /*0bd6*/ 	.byte	0xff
	.zero		1


	//   ....[176]....
        /*0bd8*/ 	.word	0x00008ad0
        /*0bdc*/ 	.word	0x00000000
        /*0be0*/ 	.word	0x00000000
        /*0be4*/ 	.short	0x010a
        /*0be6*/ 	.byte	0xff
	.zero		1


	//   ....[177]....
        /*0be8*/ 	.word	0x00008b30
        /*0bec*/ 	.word	0x00000000
        /*0bf0*/ 	.word	0x00000000
        /*0bf4*/ 	.short	0x010a
        /*0bf6*/ 	.byte	0xff
	.zero		1


	//   ....[178]....
        /*0bf8*/ 	.word	0x00008b90
        /*0bfc*/ 	.word	0x00000000
        /*0c00*/ 	.word	0x00000000
        /*0c04*/ 	.short	0x010a
        /*0c06*/ 	.byte	0xff
	.zero		1


	//   ....[179]....
        /*0c08*/ 	.word	0x00008bf0
        /*0c0c*/ 	.word	0x00000000
        /*0c10*/ 	.word	0x00000000
        /*0c14*/ 	.short	0x010a
        /*0c16*/ 	.byte	0xff
	.zero		1


	//   ....[180]....
        /*0c18*/ 	.word	0x00008c50
        /*0c1c*/ 	.word	0x00000000
        /*0c20*/ 	.word	0x00000000
        /*0c24*/ 	.short	0x010a
        /*0c26*/ 	.byte	0xff
	.zero		1


	//   ....[181]....
        /*0c28*/ 	.word	0x00008cb0
        /*0c2c*/ 	.word	0x00000000
        /*0c30*/ 	.word	0x00000000
        /*0c34*/ 	.short	0x010a
        /*0c36*/ 	.byte	0xff
	.zero		1


	//   ....[182]....
        /*0c38*/ 	.word	0x00008d10
        /*0c3c*/ 	.word	0x00000000
        /*0c40*/ 	.word	0x00000000
        /*0c44*/ 	.short	0x010a
        /*0c46*/ 	.byte	0xff
	.zero		1


	//   ....[183]....
        /*0c48*/ 	.word	0x00008d70
        /*0c4c*/ 	.word	0x00000000
        /*0c50*/ 	.word	0x00000000
        /*0c54*/ 	.short	0x010a
        /*0c56*/ 	.byte	0xff
	.zero		1


	//   ....[184]....
        /*0c58*/ 	.word	0x00008dd0
        /*0c5c*/ 	.word	0x00000000
        /*0c60*/ 	.word	0x00000000
        /*0c64*/ 	.short	0x010a
        /*0c66*/ 	.byte	0xff
	.zero		1


	//   ....[185]....
        /*0c68*/ 	.word	0x00008e30
        /*0c6c*/ 	.word	0x00000004
        /*0c70*/ 	.word	0x00000248
        /*0c74*/ 	.short	0x010a
        /*0c76*/ 	.byte	0xff
	.zero		1


	//   ....[186]....
        /*0c78*/ 	.word	0x00008e90
        /*0c7c*/ 	.word	0x00000004
        /*0c80*/ 	.word	0x00000240
        /*0c84*/ 	.short	0x010a
        /*0c86*/ 	.byte	0xff
	.zero		1


	//   ....[187]....
        /*0c88*/ 	.word	0x00008ef0
        /*0c8c*/ 	.word	0x00000000
        /*0c90*/ 	.word	0x00000240
        /*0c94*/ 	.short	0x010a
        /*0c96*/ 	.byte	0xff
	.zero		1


	//   ....[188]....
        /*0c98*/ 	.word	0x00008f50
        /*0c9c*/ 	.word	0x00000005
        /*0ca0*/ 	.word	0x00000260
        /*0ca4*/ 	.short	0x010a
        /*0ca6*/ 	.byte	0xff
	.zero		1


	//   ....[189]....
        /*0ca8*/ 	.word	0x00008fb0
        /*0cac*/ 	.word	0x00000000
        /*0cb0*/ 	.word	0x00000000
        /*0cb4*/ 	.short	0x010a
        /*0cb6*/ 	.byte	0xff
	.zero		1


	//   ....[190]....
        /*0cb8*/ 	.word	0x00009010
        /*0cbc*/ 	.word	0x00000000
        /*0cc0*/ 	.word	0x00000000
        /*0cc4*/ 	.short	0x010a
        /*0cc6*/ 	.byte	0xff
	.zero		1


	//   ....[191]....
        /*0cc8*/ 	.word	0x00009070
        /*0ccc*/ 	.word	0x00000000
        /*0cd0*/ 	.word	0x00000000
        /*0cd4*/ 	.short	0x010a
        /*0cd6*/ 	.byte	0xff
	.zero		1


	//   ....[192]....
        /*0cd8*/ 	.word	0x000090d0
        /*0cdc*/ 	.word	0x00000000
        /*0ce0*/ 	.word	0x00000240
        /*0ce4*/ 	.short	0x010a
        /*0ce6*/ 	.byte	0xff
	.zero		1


	//   ....[193]....
        /*0ce8*/ 	.word	0x00009130
        /*0cec*/ 	.word	0x00000000
        /*0cf0*/ 	.word	0x00000238
        /*0cf4*/ 	.short	0x010a
        /*0cf6*/ 	.byte	0xff
	.zero		1


	//   ....[194]....
        /*0cf8*/ 	.word	0x00009190
        /*0cfc*/ 	.word	0x00000000
        /*0d00*/ 	.word	0x00000228
        /*0d04*/ 	.short	0x010a
        /*0d06*/ 	.byte	0xff
	.zero		1


	//   ....[195]....
        /*0d08*/ 	.word	0x000091f0
        /*0d0c*/ 	.word	0x00000000
        /*0d10*/ 	.word	0x00000240
        /*0d14*/ 	.short	0x010a
        /*0d16*/ 	.byte	0xff
	.zero		1


	//   ....[196]....
        /*0d18*/ 	.word	0x00009250
        /*0d1c*/ 	.word	0x00000000
        /*0d20*/ 	.word	0x00000220
        /*0d24*/ 	.short	0x010a
        /*0d26*/ 	.byte	0xff
	.zero		1


	//   ....[197]....
        /*0d28*/ 	.word	0x000092a0
        /*0d2c*/ 	.word	0x00000098
        /*0d30*/ 	.word	0x00000250
        /*0d34*/ 	.short	0x010a
        /*0d36*/ 	.byte	0xff
	.zero		1


	//----- nvinfo : EIATTR_NUM_MBARRIERS
	.align		4
.L_47:
        /*0d38*/ 	.byte	0x03, 0x38
        /*0d3a*/ 	.short	0x004e


	//----- nvinfo : EIATTR_EXIT_INSTR_OFFSETS
	.align		4
        /*0d3c*/ 	.byte	0x04, 0x1c
        /*0d3e*/ 	.short	(.L_49 - .L_48)


	//   ....[0]....
.L_48:
        /*0d40*/ 	.word	0x00003f50


	//   ....[1]....
        /*0d44*/ 	.word	0x000041e0


	//   ....[2]....
        /*0d48*/ 	.word	0x00004240


	//   ....[3]....
        /*0d4c*/ 	.word	0x00004ec0


	//   ....[4]....
        /*0d50*/ 	.word	0x00005a50


	//   ....[5]....
        /*0d54*/ 	.word	0x00005a90


	//   ....[6]....
        /*0d58*/ 	.word	0x00008090


	//----- nvinfo : EIATTR_MAX_THREADS
	.align		4
.L_49:
        /*0d5c*/ 	.byte	0x04, 0x05
        /*0d5e*/ 	.short	(.L_51 - .L_50)
.L_50:
        /*0d60*/ 	.word	0x00000100
        /*0d64*/ 	.word	0x00000001
        /*0d68*/ 	.word	0x00000001


	//----- nvinfo : EIATTR_CRS_STACK_SIZE
	.align		4
.L_51:
        /*0d6c*/ 	.byte	0x04, 0x1e
        /*0d6e*/ 	.short	(.L_53 - .L_52)
.L_52:
        /*0d70*/ 	.word	0x00000000


	//----- nvinfo : EIATTR_CBANK_PARAM_SIZE
	.align		4
.L_53:
        /*0d74*/ 	.byte	0x03, 0x19
        /*0d76*/ 	.short	0x0800


	//----- nvinfo : EIATTR_PARAM_CBANK
	.align		4
        /*0d78*/ 	.byte	0x04, 0x0a
        /*0d7a*/ 	.short	(.L_55 - .L_54)
	.align		4
.L_54:
        /*0d7c*/ 	.word	index@(.nv.constant0._ZN7cutlass13device_kernelINS_4conv6kernel13ConvUniversalINS1_16ConvProblemShapeILNS1_8OperatorE1ELi2EEENS1_10collective14CollectiveConvINS1_47MainloopSm100TmaUmmaWarpSpecializedImplicitGemmILS5_1ELi34ELi2ELi1ELi2EN4cute5tupleIJNSA_1CILi1EEESD_SD_EEEEENSB_IJNSC_ILi128EEENSC_ILi64EEENSB_IJNSC_ILi32EEEEEEEEENS_12float_e4m3_tESL_NSA_8TiledMMAINSA_8MMA_AtomIJNSA_10MMA_TraitsINSA_19SM100_MMA_F8F6F4_SSEJSL_SL_fSG_SH_NSA_17integral_constantINSA_4UMMA5MajorELSS_0EEENSQ_ISS_LSS_1EEENSQ_INSR_7ScaleInELSV_0EEESW_EEEEEENSA_6LayoutISE_NSB_IJNSC_ILi0EEES10_S10_EEEEENSB_IJNSA_10UnderscoreES13_S13_EEEEENS7_6detail27Sm100ImplicitGemmTileTraitsINSA_20SM90_TMA_LOAD_IM2COLENSA_14ComposedLayoutINSA_7SwizzleILi1ELi4ELi3EEENSA_18smem_ptr_flag_bitsILi8EEENSZ_INSB_IJNSC_ILi8EEESI_EEENSB_IJSI_SD_EEEEEEEvEENS17_INSA_13SM90_TMA_LOADENS19_INS1A_ILi2ELi4ELi3EEES1D_NSZ_INSB_IJSH_S1E_EEENSB_IJSD_SH_EEEEEEEvEEEENS_8epilogue10collective18CollectiveEpilogueINS1S_23Sm100TmaWarpSpecializedILi1ELi1ELi64ELb0ELb0EEEJSK_NSB_IJNSZ_ISG_SD_EENSZ_ISH_SD_EEEEESL_NSB_IJNSB_IJlllEEESD_S10_EEESL_S21_NS1S_6fusion15FusionCallbacksIS1W_NS22_17LinearCombinationISL_fSL_fLNS_15FloatRoundStyleE2EEESK_S1Z_JEEENSA_5SM1004TMEM4LOAD26SM100_TMEM_LOAD_32dp32b64xES18_NS19_IS1L_S1D_NSZ_INSB_IJS1E_SH_EEENSB_IJSH_SD_EEEEEEENSA_39AutoVectorizingCopyWithAssumedAlignmentILi128EEENSA_21SM90_TMA_STORE_IM2COLES2F_S2H_S2H_EEEvvEEEEvNT_6ParamsE)
        /*0d80*/ 	.short	0x0380
        /*0d82*/ 	.short	0x0800


	//----- nvinfo : EIATTR_SW_WAR
	.align		4
.L_55:
        /*0d84*/ 	.byte	0x04, 0x36
        /*0d86*/ 	.short	(.L_57 - .L_56)
.L_56:
        /*0d88*/ 	.word	0x00000008
.L_57:


//--------------------- .nv.callgraph             --------------------------
	.section	.nv.callgraph,"",@"SHT_CUDA_CALLGRAPH"
	.align	4
	.sectionentsize	8
	.align		4
        /*0000*/ 	.word	0x00000000
	.align		4
        /*0004*/ 	.word	0xffffffff
	.align		4
        /*0008*/ 	.word	index@(_ZN7cutlass13device_kernelINS_4conv6kernel13ConvUniversalINS1_16ConvProblemShapeILNS1_8OperatorE1ELi2EEENS1_10collective14CollectiveConvINS1_47MainloopSm100TmaUmmaWarpSpecializedImplicitGemmILS5_1ELi34ELi2ELi1ELi2EN4cute5tupleIJNSA_1CILi1EEESD_SD_EEEEENSB_IJNSC_ILi128EEENSC_ILi64EEENSB_IJNSC_ILi32EEEEEEEEENS_12float_e4m3_tESL_NSA_8TiledMMAINSA_8MMA_AtomIJNSA_10MMA_TraitsINSA_19SM100_MMA_F8F6F4_SSEJSL_SL_fSG_SH_NSA_17integral_constantINSA_4UMMA5MajorELSS_0EEENSQ_ISS_LSS_1EEENSQ_INSR_7ScaleInELSV_0EEESW_EEEEEENSA_6LayoutISE_NSB_IJNSC_ILi0EEES10_S10_EEEEENSB_IJNSA_10UnderscoreES13_S13_EEEEENS7_6detail27Sm100ImplicitGemmTileTraitsINSA_20SM90_TMA_LOAD_IM2COLENSA_14ComposedLayoutINSA_7SwizzleILi1ELi4ELi3EEENSA_18smem_ptr_flag_bitsILi8EEENSZ_INSB_IJNSC_ILi8EEESI_EEENSB_IJSI_SD_EEEEEEEvEENS17_INSA_13SM90_TMA_LOADENS19_INS1A_ILi2ELi4ELi3EEES1D_NSZ_INSB_IJSH_S1E_EEENSB_IJSD_SH_EEEEEEEvEEEENS_8epilogue10collective18CollectiveEpilogueINS1S_23Sm100TmaWarpSpecializedILi1ELi1ELi64ELb0ELb0EEEJSK_NSB_IJNSZ_ISG_SD_EENSZ_ISH_SD_EEEEESL_NSB_IJNSB_IJlllEEESD_S10_EEESL_S21_NS1S_6fusion15FusionCallbacksIS1W_NS22_17LinearCombinationISL_fSL_fLNS_15FloatRoundStyleE2EEESK_S1Z_JEEENSA_5SM1004TMEM4LOAD26SM100_TMEM_LOAD_32dp32b64xES18_NS19_IS1L_S1D_NSZ_INSB_IJS1E_SH_EEENSB_IJSH_SD_EEEEEEENSA_39AutoVectorizingCopyWithAssumedAlignmentILi128EEENSA_21SM90_TMA_STORE_IM2COLES2F_S2H_S2H_EEEvvEEEEvNT_6ParamsE)
	.align		4
        /*000c*/ 	.word	index@(__assertfail)
	.align		4
        /*0010*/ 	.word	0x00000000
	.align		4
        /*0014*/ 	.word	0xfffffffe
	.align		4
        /*0018*/ 	.word	0x00000000
	.align		4
        /*001c*/ 	.word	0xfffffffd
	.align		4
        /*0020*/ 	.word	0x00000000
	.align		4
        /*0024*/ 	.word	0xfffffffc


//--------------------- .nv.constant4             --------------------------
	.section	.nv.constant4,"a",@progbits
	.align	8
	.align		8
.nv.constant4:
        /*0000*/ 	.dword	__assertfail
	.align		8
        /*0008*/ 	.dword	__unnamed_1
	.align		8
        /*0010*/ 	.dword	__unnamed_2
	.align		8
        /*0018*/ 	.dword	_ZN39_INTERNAL_f4195e64_4_k_cu_8ade7212_30694cuda3std3__45__cpo5beginE
	.align		8
        /*0020*/ 	.dword	_ZN39_INTERNAL_f4195e64_4_k_cu_8ade7212_30694cuda3std3__45__cpo3endE
	.align		8
        /*0028*/ 	.dword	_ZN39_INTERNAL_f4195e64_4_k_cu_8ade7212_30694cuda3std3__45__cpo6cbeginE
	.align		8
        /*0030*/ 	.dword	_ZN39_INTERNAL_f4195e64_4_k_cu_8ade7212_30694cuda3std3__45__cpo4cendE
	.align		8
        /*0038*/ 	.dword	_ZN39_INTERNAL_f4195e64_4_k_cu_8ade7212_30694cuda3std3__441_GLOBAL__N__f4195e64_4_k_cu_8ade7212_30696ignoreE
	.align		8
        /*0040*/ 	.dword	_ZN39_INTERNAL_f4195e64_4_k_cu_8ade7212_30694cuda3std3__419piecewise_constructE
	.align		8
        /*0048*/ 	.dword	_ZN39_INTERNAL_f4195e64_4_k_cu_8ade7212_30694cuda3std3__48in_placeE
	.align		8
        /*0050*/ 	.dword	_ZN39_INTERNAL_f4195e64_4_k_cu_8ade7212_30694cuda3std6ranges3__45__cpo4swapE
	.align		8
        /*0058*/ 	.dword	_ZN39_INTERNAL_f4195e64_4_k_cu_8ade7212_30694cuda3std6ranges3__45__cpo9iter_moveE
	.align		8
        /*0060*/ 	.dword	_ZN39_INTERNAL_f4195e64_4_k_cu_8ade7212_30694cute7productE
	.align		8
        /*0068*/ 	.dword	_ZN39_INTERNAL_f4195e64_4_k_cu_8ade7212_30694cute1_E
	.align		8
        /*0070*/ 	.dword	$str$27
	.align		8
        /*0078*/ 	.dword	$str$28
	.align		8
        /*0080*/ 	.dword	$str$29
	.align		8
        /*0088*/ 	.dword	$str$30


//--------------------- .text._ZN7cutlass13device_kernelINS_4conv6kernel13ConvUniversalINS1_16ConvProblemShapeILNS1_8OperatorE1ELi2EEENS1_10collective14CollectiveConvINS1_47MainloopSm100TmaUmmaWarpSpecializedImplicitGemmILS5_1ELi34ELi2ELi1ELi2EN4cute5tupleIJNSA_1CILi1EEESD_SD_EEEEENSB_IJNSC_ILi128EEENSC_ILi64EEENSB_IJNSC_ILi32EEEEEEEEENS_12float_e4m3_tESL_NSA_8TiledMMAINSA_8MMA_AtomIJNSA_10MMA_TraitsINSA_19SM100_MMA_F8F6F4_SSEJSL_SL_fSG_SH_NSA_17integral_constantINSA_4UMMA5MajorELSS_0EEENSQ_ISS_LSS_1EEENSQ_INSR_7ScaleInELSV_0EEESW_EEEEEENSA_6LayoutISE_NSB_IJNSC_ILi0EEES10_S10_EEEEENSB_IJNSA_10UnderscoreES13_S13_EEEEENS7_6detail27Sm100ImplicitGemmTileTraitsINSA_20SM90_TMA_LOAD_IM2COLENSA_14ComposedLayoutINSA_7SwizzleILi1ELi4ELi3EEENSA_18smem_ptr_flag_bitsILi8EEENSZ_INSB_IJNSC_ILi8EEESI_EEENSB_IJSI_SD_EEEEEEEvEENS17_INSA_13SM90_TMA_LOADENS19_INS1A_ILi2ELi4ELi3EEES1D_NSZ_INSB_IJSH_S1E_EEENSB_IJSD_SH_EEEEEEEvEEEENS_8epilogue10collective18CollectiveEpilogueINS1S_23Sm100TmaWarpSpecializedILi1ELi1ELi64ELb0ELb0EEEJSK_NSB_IJNSZ_ISG_SD_EENSZ_ISH_SD_EEEEESL_NSB_IJNSB_IJlllEEESD_S10_EEESL_S21_NS1S_6fusion15FusionCallbacksIS1W_NS22_17LinearCombinationISL_fSL_fLNS_15FloatRoundStyleE2EEESK_S1Z_JEEENSA_5SM1004TMEM4LOAD26SM100_TMEM_LOAD_32dp32b64xES18_NS19_IS1L_S1D_NSZ_INSB_IJS1E_SH_EEENSB_IJSH_SD_EEEEEEENSA_39AutoVectorizingCopyWithAssumedAlignmentILi128EEENSA_21SM90_TMA_STORE_IM2COLES2F_S2H_S2H_EEEvvEEEEvNT_6ParamsE --------------------------
	.section	.text._ZN7cutlass13device_kernelINS_4conv6kernel13ConvUniversalINS1_16ConvProblemShapeILNS1_8OperatorE1ELi2EEENS1_10collective14CollectiveConvINS1_47MainloopSm100TmaUmmaWarpSpecializedImplicitGemmILS5_1ELi34ELi2ELi1ELi2EN4cute5tupleIJNSA_1CILi1EEESD_SD_EEEEENSB_IJNSC_ILi128EEENSC_ILi64EEENSB_IJNSC_ILi32EEEEEEEEENS_12float_e4m3_tESL_NSA_8TiledMMAINSA_8MMA_AtomIJNSA_10MMA_TraitsINSA_19SM100_MMA_F8F6F4_SSEJSL_SL_fSG_SH_NSA_17integral_constantINSA_4UMMA5MajorELSS_0EEENSQ_ISS_LSS_1EEENSQ_INSR_7ScaleInELSV_0EEESW_EEEEEENSA_6LayoutISE_NSB_IJNSC_ILi0EEES10_S10_EEEEENSB_IJNSA_10UnderscoreES13_S13_EEEEENS7_6detail27Sm100ImplicitGemmTileTraitsINSA_20SM90_TMA_LOAD_IM2COLENSA_14ComposedLayoutINSA_7SwizzleILi1ELi4ELi3EEENSA_18smem_ptr_flag_bitsILi8EEENSZ_INSB_IJNSC_ILi8EEESI_EEENSB_IJSI_SD_EEEEEEEvEENS17_INSA_13SM90_TMA_LOADENS19_INS1A_ILi2ELi4ELi3EEES1D_NSZ_INSB_IJSH_S1E_EEENSB_IJSD_SH_EEEEEEEvEEEENS_8epilogue10collective18CollectiveEpilogueINS1S_23Sm100TmaWarpSpecializedILi1ELi1ELi64ELb0ELb0EEEJSK_NSB_IJNSZ_ISG_SD_EENSZ_ISH_SD_EEEEESL_NSB_IJNSB_IJlllEEESD_S10_EEESL_S21_NS1S_6fusion15FusionCallbacksIS1W_NS22_17LinearCombinationISL_fSL_fLNS_15FloatRoundStyleE2EEESK_S1Z_JEEENSA_5SM1004TMEM4LOAD26SM100_TMEM_LOAD_32dp32b64xES18_NS19_IS1L_S1D_NSZ_INSB_IJS1E_SH_EEENSB_IJSH_SD_EEEEEEENSA_39AutoVectorizingCopyWithAssumedAlignmentILi128EEENSA_21SM90_TMA_STORE_IM2COLES2F_S2H_S2H_EEEvvEEEEvNT_6ParamsE,"ax",@progbits
	.align	128
.text._ZN7cutlass13device_kernelINS_4conv6kernel13ConvUniversalINS1_16ConvProblemShapeILNS1_8OperatorE1ELi2EEENS1_10collective14CollectiveConvINS1_47MainloopSm100TmaUmmaWarpSpecializedImplicitGemmILS5_1ELi34ELi2ELi1ELi2EN4cute5tupleIJNSA_1CILi1EEESD_SD_EEEEENSB_IJNSC_ILi128EEENSC_ILi64EEENSB_IJNSC_ILi32EEEEEEEEENS_12float_e4m3_tESL_NSA_8TiledMMAINSA_8MMA_AtomIJNSA_10MMA_TraitsINSA_19SM100_MMA_F8F6F4_SSEJSL_SL_fSG_SH_NSA_17integral_constantINSA_4UMMA5MajorELSS_0EEENSQ_ISS_LSS_1EEENSQ_INSR_7ScaleInELSV_0EEESW_EEEEEENSA_6LayoutISE_NSB_IJNSC_ILi0EEES10_S10_EEEEENSB_IJNSA_10UnderscoreES13_S13_EEEEENS7_6detail27Sm100ImplicitGemmTileTraitsINSA_20SM90_TMA_LOAD_IM2COLENSA_14ComposedLayoutINSA_7SwizzleILi1ELi4ELi3EEENSA_18smem_ptr_flag_bitsILi8EEENSZ_INSB_IJNSC_ILi8EEESI_EEENSB_IJSI_SD_EEEEEEEvEENS17_INSA_13SM90_TMA_LOADENS19_INS1A_ILi2ELi4ELi3EEES1D_NSZ_INSB_IJSH_S1E_EEENSB_IJSD_SH_EEEEEEEvEEEENS_8epilogue10collective18CollectiveEpilogueINS1S_23Sm100TmaWarpSpecializedILi1ELi1ELi64ELb0ELb0EEEJSK_NSB_IJNSZ_ISG_SD_EENSZ_ISH_SD_EEEEESL_NSB_IJNSB_IJlllEEESD_S10_EEESL_S21_NS1S_6fusion15FusionCallbacksIS1W_NS22_17LinearCombinationISL_fSL_fLNS_15FloatRoundStyleE2EEESK_S1Z_JEEENSA_5SM1004TMEM4LOAD26SM100_TMEM_LOAD_32dp32b64xES18_NS19_IS1L_S1D_NSZ_INSB_IJS1E_SH_EEENSB_IJSH_SD_EEEEEEENSA_39AutoVectorizingCopyWithAssumedAlignmentILi128EEENSA_21SM90_TMA_STORE_IM2COLES2F_S2H_S2H_EEEvvEEEEvNT_6ParamsE:
        .type           _ZN7cutlass13device_kernelINS_4conv6kernel13ConvUniversalINS1_16ConvProblemShapeILNS1_8OperatorE1ELi2EEENS1_10collective14CollectiveConvINS1_47MainloopSm100TmaUmmaWarpSpecializedImplicitGemmILS5_1ELi34ELi2ELi1ELi2EN4cute5tupleIJNSA_1CILi1EEESD_SD_EEEEENSB_IJNSC_ILi128EEENSC_ILi64EEENSB_IJNSC_ILi32EEEEEEEEENS_12float_e4m3_tESL_NSA_8TiledMMAINSA_8MMA_AtomIJNSA_10MMA_TraitsINSA_19SM100_MMA_F8F6F4_SSEJSL_SL_fSG_SH_NSA_17integral_constantINSA_4UMMA5MajorELSS_0EEENSQ_ISS_LSS_1EEENSQ_INSR_7ScaleInELSV_0EEESW_EEEEEENSA_6LayoutISE_NSB_IJNSC_ILi0EEES10_S10_EEEEENSB_IJNSA_10UnderscoreES13_S13_EEEEENS7_6detail27Sm100ImplicitGemmTileTraitsINSA_20SM90_TMA_LOAD_IM2COLENSA_14ComposedLayoutINSA_7SwizzleILi1ELi4ELi3EEENSA_18smem_ptr_flag_bitsILi8EEENSZ_INSB_IJNSC_ILi8EEESI_EEENSB_IJSI_SD_EEEEEEEvEENS17_INSA_13SM90_TMA_LOADENS19_INS1A_ILi2ELi4ELi3EEES1D_NSZ_INSB_IJSH_S1E_EEENSB_IJSD_SH_EEEEEEEvEEEENS_8epilogue10collective18CollectiveEpilogueINS1S_23Sm100TmaWarpSpecializedILi1ELi1ELi64ELb0ELb0EEEJSK_NSB_IJNSZ_ISG_SD_EENSZ_ISH_SD_EEEEESL_NSB_IJNSB_IJlllEEESD_S10_EEESL_S21_NS1S_6fusion15FusionCallbacksIS1W_NS22_17LinearCombinationISL_fSL_fLNS_15FloatRoundStyleE2EEESK_S1Z_JEEENSA_5SM1004TMEM4LOAD26SM100_TMEM_LOAD_32dp32b64xES18_NS19_IS1L_S1D_NSZ_INSB_IJS1E_SH_EEENSB_IJSH_SD_EEEEEEENSA_39AutoVectorizingCopyWithAssumedAlignmentILi128EEENSA_21SM90_TMA_STORE_IM2COLES2F_S2H_S2H_EEEvvEEEEvNT_6ParamsE,@function
        .size           _ZN7cutlass13device_kernelINS_4conv6kernel13ConvUniversalINS1_16ConvProblemShapeILNS1_8OperatorE1ELi2EEENS1_10collective14CollectiveConvINS1_47MainloopSm100TmaUmmaWarpSpecializedImplicitGemmILS5_1ELi34ELi2ELi1ELi2EN4cute5tupleIJNSA_1CILi1EEESD_SD_EEEEENSB_IJNSC_ILi128EEENSC_ILi64EEENSB_IJNSC_ILi32EEEEEEEEENS_12float_e4m3_tESL_NSA_8TiledMMAINSA_8MMA_AtomIJNSA_10MMA_TraitsINSA_19SM100_MMA_F8F6F4_SSEJSL_SL_fSG_SH_NSA_17integral_constantINSA_4UMMA5MajorELSS_0EEENSQ_ISS_LSS_1EEENSQ_INSR_7ScaleInELSV_0EEESW_EEEEEENSA_6LayoutISE_NSB_IJNSC_ILi0EEES10_S10_EEEEENSB_IJNSA_10UnderscoreES13_S13_EEEEENS7_6detail27Sm100ImplicitGemmTileTraitsINSA_20SM90_TMA_LOAD_IM2COLENSA_14ComposedLayoutINSA_7SwizzleILi1ELi4ELi3EEENSA_18smem_ptr_flag_bitsILi8EEENSZ_INSB_IJNSC_ILi8EEESI_EEENSB_IJSI_SD_EEEEEEEvEENS17_INSA_13SM90_TMA_LOADENS19_INS1A_ILi2ELi4ELi3EEES1D_NSZ_INSB_IJSH_S1E_EEENSB_IJSD_SH_EEEEEEEvEEEENS_8epilogue10collective18CollectiveEpilogueINS1S_23Sm100TmaWarpSpecializedILi1ELi1ELi64ELb0ELb0EEEJSK_NSB_IJNSZ_ISG_SD_EENSZ_ISH_SD_EEEEESL_NSB_IJNSB_IJlllEEESD_S10_EEESL_S21_NS1S_6fusion15FusionCallbacksIS1W_NS22_17LinearCombinationISL_fSL_fLNS_15FloatRoundStyleE2EEESK_S1Z_JEEENSA_5SM1004TMEM4LOAD26SM100_TMEM_LOAD_32dp32b64xES18_NS19_IS1L_S1D_NSZ_INSB_IJS1E_SH_EEENSB_IJSH_SD_EEEEEEENSA_39AutoVectorizingCopyWithAssumedAlignmentILi128EEENSA_21SM90_TMA_STORE_IM2COLES2F_S2H_S2H_EEEvvEEEEvNT_6ParamsE,(.L_x_209 - _ZN7cutlass13device_kernelINS_4conv6kernel13ConvUniversalINS1_16ConvProblemShapeILNS1_8OperatorE1ELi2EEENS1_10collective14CollectiveConvINS1_47MainloopSm100TmaUmmaWarpSpecializedImplicitGemmILS5_1ELi34ELi2ELi1ELi2EN4cute5tupleIJNSA_1CILi1EEESD_SD_EEEEENSB_IJNSC_ILi128EEENSC_ILi64EEENSB_IJNSC_ILi32EEEEEEEEENS_12float_e4m3_tESL_NSA_8TiledMMAINSA_8MMA_AtomIJNSA_10MMA_TraitsINSA_19SM100_MMA_F8F6F4_SSEJSL_SL_fSG_SH_NSA_17integral_constantINSA_4UMMA5MajorELSS_0EEENSQ_ISS_LSS_1EEENSQ_INSR_7ScaleInELSV_0EEESW_EEEEEENSA_6LayoutISE_NSB_IJNSC_ILi0EEES10_S10_EEEEENSB_IJNSA_10UnderscoreES13_S13_EEEEENS7_6detail27Sm100ImplicitGemmTileTraitsINSA_20SM90_TMA_LOAD_IM2COLENSA_14ComposedLayoutINSA_7SwizzleILi1ELi4ELi3EEENSA_18smem_ptr_flag_bitsILi8EEENSZ_INSB_IJNSC_ILi8EEESI_EEENSB_IJSI_SD_EEEEEEEvEENS17_INSA_13SM90_TMA_LOADENS19_INS1A_ILi2ELi4ELi3EEES1D_NSZ_INSB_IJSH_S1E_EEENSB_IJSD_SH_EEEEEEEvEEEENS_8epilogue10collective18CollectiveEpilogueINS1S_23Sm100TmaWarpSpecializedILi1ELi1ELi64ELb0ELb0EEEJSK_NSB_IJNSZ_ISG_SD_EENSZ_ISH_SD_EEEEESL_NSB_IJNSB_IJlllEEESD_S10_EEESL_S21_NS1S_6fusion15FusionCallbacksIS1W_NS22_17LinearCombinationISL_fSL_fLNS_15FloatRoundStyleE2EEESK_S1Z_JEEENSA_5SM1004TMEM4LOAD26SM100_TMEM_LOAD_32dp32b64xES18_NS19_IS1L_S1D_NSZ_INSB_IJS1E_SH_EEENSB_IJSH_SD_EEEEEEENSA_39AutoVectorizingCopyWithAssumedAlignmentILi128EEENSA_21SM90_TMA_STORE_IM2COLES2F_S2H_S2H_EEEvvEEEEvNT_6ParamsE)
        .other          _ZN7cutlass13device_kernelINS_4conv6kernel13ConvUniversalINS1_16ConvProblemShapeILNS1_8OperatorE1ELi2EEENS1_10collective14CollectiveConvINS1_47MainloopSm100TmaUmmaWarpSpecializedImplicitGemmILS5_1ELi34ELi2ELi1ELi2EN4cute5tupleIJNSA_1CILi1EEESD_SD_EEEEENSB_IJNSC_ILi128EEENSC_ILi64EEENSB_IJNSC_ILi32EEEEEEEEENS_12float_e4m3_tESL_NSA_8TiledMMAINSA_8MMA_AtomIJNSA_10MMA_TraitsINSA_19SM100_MMA_F8F6F4_SSEJSL_SL_fSG_SH_NSA_17integral_constantINSA_4UMMA5MajorELSS_0EEENSQ_ISS_LSS_1EEENSQ_INSR_7ScaleInELSV_0EEESW_EEEEEENSA_6LayoutISE_NSB_IJNSC_ILi0EEES10_S10_EEEEENSB_IJNSA_10UnderscoreES13_S13_EEEEENS7_6detail27Sm100ImplicitGemmTileTraitsINSA_20SM90_TMA_LOAD_IM2COLENSA_14ComposedLayoutINSA_7SwizzleILi1ELi4ELi3EEENSA_18smem_ptr_flag_bitsILi8EEENSZ_INSB_IJNSC_ILi8EEESI_EEENSB_IJSI_SD_EEEEEEEvEENS17_INSA_13SM90_TMA_LOADENS19_INS1A_ILi2ELi4ELi3EEES1D_NSZ_INSB_IJSH_S1E_EEENSB_IJSD_SH_EEEEEEEvEEEENS_8epilogue10collective18CollectiveEpilogueINS1S_23Sm100TmaWarpSpecializedILi1ELi1ELi64ELb0ELb0EEEJSK_NSB_IJNSZ_ISG_SD_EENSZ_ISH_SD_EEEEESL_NSB_IJNSB_IJlllEEESD_S10_EEESL_S21_NS1S_6fusion15FusionCallbacksIS1W_NS22_17LinearCombinationISL_fSL_fLNS_15FloatRoundStyleE2EEESK_S1Z_JEEENSA_5SM1004TMEM4LOAD26SM100_TMEM_LOAD_32dp32b64xES18_NS19_IS1L_S1D_NSZ_INSB_IJS1E_SH_EEENSB_IJSH_SD_EEEEEEENSA_39AutoVectorizingCopyWithAssumedAlignmentILi128EEENSA_21SM90_TMA_STORE_IM2COLES2F_S2H_S2H_EEEvvEEEEvNT_6ParamsE,@"STO_CUDA_ENTRY STV_DEFAULT"
_ZN7cutlass13device_kernelINS_4conv6kernel13ConvUniversalINS1_16ConvProblemShapeILNS1_8OperatorE1ELi2EEENS1_10collective14CollectiveConvINS1_47MainloopSm100TmaUmmaWarpSpecializedImplicitGemmILS5_1ELi34ELi2ELi1ELi2EN4cute5tupleIJNSA_1CILi1EEESD_SD_EEEEENSB_IJNSC_ILi128EEENSC_ILi64EEENSB_IJNSC_ILi32EEEEEEEEENS_12float_e4m3_tESL_NSA_8TiledMMAINSA_8MMA_AtomIJNSA_10MMA_TraitsINSA_19SM100_MMA_F8F6F4_SSEJSL_SL_fSG_SH_NSA_17integral_constantINSA_4UMMA5MajorELSS_0EEENSQ_ISS_LSS_1EEENSQ_INSR_7ScaleInELSV_0EEESW_EEEEEENSA_6LayoutISE_NSB_IJNSC_ILi0EEES10_S10_EEEEENSB_IJNSA_10UnderscoreES13_S13_EEEEENS7_6detail27Sm100ImplicitGemmTileTraitsINSA_20SM90_TMA_LOAD_IM2COLENSA_14ComposedLayoutINSA_7SwizzleILi1ELi4ELi3EEENSA_18smem_ptr_flag_bitsILi8EEENSZ_INSB_IJNSC_ILi8EEESI_EEENSB_IJSI_SD_EEEEEEEvEENS17_INSA_13SM90_TMA_LOADENS19_INS1A_ILi2ELi4ELi3EEES1D_NSZ_INSB_IJSH_S1E_EEENSB_IJSD_SH_EEEEEEEvEEEENS_8epilogue10collective18CollectiveEpilogueINS1S_23Sm100TmaWarpSpecializedILi1ELi1ELi64ELb0ELb0EEEJSK_NSB_IJNSZ_ISG_SD_EENSZ_ISH_SD_EEEEESL_NSB_IJNSB_IJlllEEESD_S10_EEESL_S21_NS1S_6fusion15FusionCallbacksIS1W_NS22_17LinearCombinationISL_fSL_fLNS_15FloatRoundStyleE2EEESK_S1Z_JEEENSA_5SM1004TMEM4LOAD26SM100_TMEM_LOAD_32dp32b64xES18_NS19_IS1L_S1D_NSZ_INSB_IJS1E_SH_EEENSB_IJSH_SD_EEEEEEENSA_39AutoVectorizingCopyWithAssumedAlignmentILi128EEENSA_21SM90_TMA_STORE_IM2COLES2F_S2H_S2H_EEEvvEEEEvNT_6ParamsE:
[----:B------:R-:W1:Y:S01]  /*0000*/  LDC R1, c[0x0][0x37c] ;  /* 0x0000df00ff017b82 */ /* 0x000e620000000800 */
[----:B------:R-:W2:Y:S07]  /*0010*/  S2R R167, SR_TID.X ;  /* 0x0000000000a77919 */ /* 0x000eae0000002100 */
[----:B------:R-:W3:Y:S01]  /*0020*/  LDC.64 R2, c[0x0][0x890] ;  /* 0x00022400ff027b82 */ /* 0x000ee20000000a00 */
[----:B------:R-:W4:Y:S01]  /*0030*/  LDCU.64 UR44, c[0x0][0x358] ;  /* 0x00006b00ff2c77ac */ /* 0x000f220008000a00 */
[----:B-1----:R-:W-:Y:S01]  /*0040*/  VIADD R1, R1, 0xfffffff8 ;  /* 0xfffffff801017836 */ /* 0x002fe20000000000 */
[----:B------:R-:W-:-:S02]  /*0050*/  PRMT R162, RZ, 0x7610, R162 ;  /* 0x00007610ffa27816 */ /* 0x000fc400000000a2 */
[----:B------:R-:W-:Y:S02]  /*0060*/  ELECT P2, URZ, PT ;  /* 0x0000000000ff782f */ /* 0x000fe40003840000 */
[----:B---3--:R-:W-:-:S04]  /*0070*/  ISETP.NE.U32.AND P0, PT, R2, RZ, PT ;  /* 0x000000ff0200720c */ /* 0x008fc80003f05070 */
[----:B------:R-:W-:Y:S02]  /*0080*/  ISETP.NE.AND.EX P0, PT, R3, RZ, PT, P0 ;  /* 0x000000ff0300720c */ /* 0x000fe40003f05300 */
[----:B--2---:R-:W-:-:S05]  /*0090*/  SHF.R.U32.HI R173, RZ, 0x5, R167 ;  /* 0x00000005ffad7819 */ /* 0x004fca00000116a7 */
[----:B------:R-:W1:Y:S02]  /*00a0*/  SHFL.IDX PT, R0, R173, RZ, 0x1f ;  /* 0x00001fffad007589 */ /* 0x000e6400000e0000 */
[----:B-1----:R-:W-:-:S04]  /*00b0*/  R2UR UR6, R0 ;  /* 0x00000000000672ca */ /* 0x002fc800000e0000 */
[----:B----4-:R-:W-:Y:S05]  /*00c0*/  @P0 BRA `(.L_x_0) ;  /* 0x00000000002c0947 */ /* 0x010fea0003800000 */
[----:B------:R-:W1:Y:S02]  /*00d0*/  LDCU.64 UR4, c[0x0][0x888] ;  /* 0x00011100ff0477ac */ /* 0x000e640008000a00 */
[----:B-1----:R-:W-:-:S04]  /*00e0*/  UISETP.NE.U32.AND UP0, UPT, UR4, URZ, UPT ;  /* 0x000000ff0400728c */ /* 0x002fc8000bf05070 */
[----:B------:R-:W-:-:S09]  /*00f0*/  UISETP.NE.AND.EX UP0, UPT, UR5, URZ, UPT, UP0 ;  /* 0x000000ff0500728c */ /* 0x000fd2000bf05300 */
[----:B------:R-:W-:Y:S05]  /*0100*/  BRA.U !UP0, `(.L_x_1) ;  /* 0x0000000108107547 */ /* 0x000fea000b800000 */
[----:B------:R-:W1:Y:S02]  /*0110*/  LDC.64 R4, c[0x0][0x888] ;  /* 0x00022200ff047b82 */ /* 0x000e640000000a00 */
[----:B-1----:R1:W5:Y:S01]  /*0120*/  LDG.E R81, desc[UR44][R4.64] ;  /* 0x0000002c04517981 */ /* 0x002362000c1e1900 */
[----:B------:R-:W-:Y:S01]  /*0130*/  HFMA2 R162, -RZ, RZ, 0, 5.9604644775390625e-08 ;  /* 0x00000001ffa27431 */ /* 0x000fe200000001ff */
[----:B------:R-:W-:Y:S05]  /*0140*/  BRA `(.L_x_0) ;  /* 0x00000000000c7947 */ /* 0x000fea0003800000 */
.L_x_1:
[----:B------:R-:W1:Y:S01]  /*0150*/  LDCU UR4, c[0x0][0x880] ;  /* 0x00011000ff0477ac */ /* 0x000e620008000800 */
[----:B------:R-:W-:Y:S01]  /*0160*/  HFMA2 R162, -RZ, RZ, 0, 5.9604644775390625e-08 ;  /* 0x00000001ffa27431 */ /* 0x000fe200000001ff */
[----:B-1----:R-:W-:-:S07]  /*0170*/  MOV R81, UR4 ;  /* 0x0000000400517c02 */ /* 0x002fce0008000f00 */
.L_x_0:
[----:B------:R-:W2:Y:S02]  /*0180*/  LDCU.64 UR4, c[0x0][0x8b0] ;  /* 0x00011600ff0477ac */ /* 0x000ea40008000a00 */
[----:B--2---:R-:W-:-:S04]  /*0190*/  UISETP.NE.U32.AND UP0, UPT, UR4, URZ, UPT ;  /* 0x000000ff0400728c */ /* 0x004fc8000bf05070 */
[----:B------:R-:W-:-:S09]  /*01a0*/  UISETP.NE.AND.EX UP0, UPT, UR5, URZ, UPT, UP0 ;  /* 0x000000ff0500728c */ /* 0x000fd2000bf05300 */
[----:B------:R-:W-:Y:S05]  /*01b0*/  BRA.U UP0, `(.L_x_2) ;  /* 0x0000000100247547 */ /* 0x000fea000b800000 */
[----:B------:R-:W2:Y:S02]  /*01c0*/  LDCU.64 UR4, c[0x0][0x8a8] ;  /* 0x00011500ff0477ac */ /* 0x000ea40008000a00 */
[----:B--2---:R-:W-:-:S04]  /*01d0*/  UISETP.NE.U32.AND UP0, UPT, UR4, URZ, UPT ;  /* 0x000000ff0400728c */ /* 0x004fc8000bf05070 */
[----:B------:R-:W-:-:S09]  /*01e0*/  UISETP.NE.AND.EX UP0, UPT, UR5, URZ, UPT, UP0 ;  /* 0x000000ff0500728c */ /* 0x000fd2000bf05300 */
[----:B------:R-:W-:Y:S05]  /*01f0*/  BRA.U !UP0, `(.L_x_3) ;  /* 0x00000001080c7547 */ /* 0x000fea000b800000 */
[----:B-1----:R-:W1:Y:S02]  /*0200*/  LDC.64 R4, c[0x0][0x8a8] ;  /* 0x00022a00ff047b82 */ /* 0x002e640000000a00 */
[----:B-1----:R2:W5:Y:S01]  /*0210*/  LDG.E R79, desc[UR44][R4.64] ;  /* 0x0000002c044f7981 */ /* 0x002562000c1e1900 */
[----:B------:R-:W-:Y:S05]  /*0220*/  BRA `(.L_x_2) ;  /* 0x0000000000087947 */ /* 0x000fea0003800000 */
.L_x_3:
[----:B------:R-:W2:Y:S02]  /*0230*/  LDCU UR4, c[0x0][0x8a0] ;  /* 0x00011400ff0477ac */ /* 0x000ea40008000800 */
[----:B--2---:R-:W-:Y:S02]  /*0240*/  MOV R79, UR4 ;  /* 0x00000004004f7c02 */ /* 0x004fe40008000f00 */
.L_x_2:
[----:B-12---:R-:W1:Y:S01]  /*0250*/  LDC.64 R4, c[0x0][0x888] ;  /* 0x00022200ff047b82 */ /* 0x006e620000000a00 */
[----:B------:R-:W-:Y:S01]  /*0260*/  IMAD.U32 R0, RZ, RZ, UR6 ;  /* 0x00000006ff007e24 */ /* 0x000fe2000f8e00ff */
[----:B------:R-:W-:Y:S01]  /*0270*/  ISETP.EQ.U32.AND P4, PT, R2, RZ, PT ;  /* 0x000000ff0200720c */ /* 0x000fe20003f82070 */
[----:B------:R-:W-:Y:S03]  /*0280*/  BSSY.RECONVERGENT B0, `(.L_x_4) ;  /* 0x0000012000007945 */ /* 0x000fe60003800200 */
[----:B------:R-:W-:Y:S02]  /*0290*/  ISETP.NE.OR P1, PT, R0, 0x1, !P2 ;  /* 0x000000010000780c */ /* 0x000fe40005725670 */
[----:B-1----:R-:W-:-:S04]  /*02a0*/  ISETP.NE.U32.AND P0, PT, R4, RZ, PT ;  /* 0x000000ff0400720c */ /* 0x002fc80003f05070 */
[----:B------:R-:W-:-:S13]  /*02b0*/  ISETP.NE.AND.EX P0, PT, R5, RZ, PT, P0 ;  /* 0x000000ff0500720c */ /* 0x000fda0003f05300 */
[----:B------:R-:W-:Y:S01]  /*02c0*/  VOTEU.ANY UP3, P0 ;  /* 0x0000000000ff7886 */ /* 0x000fe20000060100 */
[----:B------:R-:W-:Y:S02]  /*02d0*/  PLOP3.LUT P3, PT, PT, PT, UP3, 0x80, 0x8 ;  /* 0x000000000008781c */ /* 0x000fe40003f6f038 */
[----:B------:R-:W-:Y:S02]  /*02e0*/  ISETP.NE.OR P0, PT, R0, 0x3, !P2 ;  /* 0x000000030000780c */ /* 0x000fe40005705670 */
[----:B------:R-:W-:-:S04]  /*02f0*/  ISETP.EQ.OR.EX P5, PT, R3, RZ, !P3, P4 ;  /* 0x000000ff0300720c */ /* 0x000fc80005fa2740 */
[----:B------:R-:W-:Y:S01]  /*0300*/  P2R R174, PR, RZ, 0x20 ;  /* 0x00000020ffae7803 */ /* 0x000fe20000000000 */
[----:B------:R-:W-:Y:S05]  /*0310*/  @P1 BRA `(.L_x_5) ;  /* 0x0000000000201947 */ /* 0x000fea0003800000 */
[----:B------:R-:W1:Y:S02]  /*0320*/  LDCU.64 UR4, c[0x0][0x348] ;  /* 0x00006900ff0477ac */ /* 0x000e640008000a00 */
[----:B-1----:R-:W-:Y:S02]  /*0330*/  UIADD3 UR8, UP1, UPT, UR4, 0x80, URZ ;  /* 0x0000008004087890 */ /* 0x002fe4000ff3e0ff */
[----:B------:R-:W-:Y:S02]  /*0340*/  UIADD3 UR4, UP0, UPT, UR4, 0x180, URZ ;  /* 0x0000018004047890 */ /* 0x000fe4000ff1e0ff */
[----:B------:R-:W-:Y:S02]  /*0350*/  UIADD3.X UR9, UPT, UPT, URZ, UR5, URZ, UP1, !UPT ;  /* 0x00000005ff097290 */ /* 0x000fe40008ffe4ff */
[----:B------:R-:W-:-:S07]  /*0360*/  UIADD3.X UR5, UPT, UPT, URZ, UR5, URZ, UP0, !UPT ;  /* 0x00000005ff057290 */ /* 0x000fce00087fe4ff */
[----:B------:R1:W-:Y:S02]  /*0370*/  UTMACCTL.PF [UR8] ;  /* 0x00000000080079b9 */ /* 0x0003e40008040000 */
[----:B------:R1:W-:Y:S02]  /*0380*/  UTMACCTL.PF [UR4] ;  /* 0x00000000040079b9 */ /* 0x0003e40008040000 */
[----:B-1----:R-:W-:Y:S01]  /*0390*/  NOP ;  /* 0x0000000000007918 */ /* 0x002fe20000000000 */
.L_x_5:
[----:B------:R-:W-:Y:S05]  /*03a0*/  BSYNC.RECONVERGENT B0 ;  /* 0x0000000000007941 */ /* 0x000fea0003800200 */
.L_x_4:
[----:B------:R-:W-:Y:S04]  /*03b0*/  BSSY.RECONVERGENT B0, `(.L_x_6) ;  /* 0x000000a000007945 */ /* 0x000fe80003800200 */
        /* <DEDUP_REMOVED lines=9> */
.L_x_7:
[----:B------:R-:W-:Y:S05]  /*0450*/  BSYNC.RECONVERGENT B0 ;  /* 0x0000000000007941 */ /* 0x000fea0003800200 */
.L_x_6:
[----:B------:R-:W-:Y:S01]  /*0460*/  UPLOP3.LUT UP1, UPT, UPT, UPT, UPT, 0x80, 0x8 ;  /* 0x000000000008789c */ /* 0x000fe20003f2f070 */
[----:B------:R-:W-:Y:S10]  /*0470*/  @!P5 BRA `(.L_x_8) ;  /* 0x000000000024d947 */ /* 0x000ff40003800000 */
[----:B------:R-:W-:Y:S01]  /*0480*/  ISETP.NE.U32.AND P1, PT, R2, RZ, PT ;  /* 0x000000ff0200720c */ /* 0x000fe20003f25070 */
[----:B------:R-:W-:Y:S01]  /*0490*/  USEL UR4, URZ, 0xffffffff, UP3 ;  /* 0xffffffffff047887 */ /* 0x000fe20009800000 */
[----:B-----5:R-:W-:Y:S02]  /*04a0*/  FSETP.NEU.AND P0, PT, R81, RZ, PT ;  /* 0x000000ff5100720b */ /* 0x020fe40003f0d000 */
[----:B------:R-:W-:-:S11]  /*04b0*/  ISETP.NE.AND.EX P1, PT, R3, RZ, PT, P1 ;  /* 0x000000ff0300720c */ /* 0x000fd60003f25310 */
[----:B------:R-:W-:Y:S02]  /*04c0*/  VOTEU.ANY UP0, P0 ;  /* 0x0000000000ff7886 */ /* 0x000fe40000000100 */
[----:B------:R-:W-:-:S05]  /*04d0*/  VOTEU.ANY UP1, P1 ;  /* 0x0000000000ff7886 */ /* 0x000fca0000820100 */
[----:B------:R-:W-:-:S04]  /*04e0*/  @!UP1 USEL UR4, URZ, 0xffffffff, UP0 ;  /* 0xffffffffff049887 */ /* 0x000fc80008000000 */
[----:B------:R-:W-:-:S04]  /*04f0*/  ULOP3.LUT UR4, UR4, 0x1, URZ, 0xc0, !UPT ;  /* 0x0000000104047892 */ /* 0x000fc8000f8ec0ff */
[----:B------:R-:W-:-:S11]  /*0500*/  UISETP.NE.U32.AND UP1, UPT, UR4, 0x1, UPT ;  /* 0x000000010400788c */ /* 0x000fd6000bf25070 */
.L_x_8:
[----:B------:R-:W1:Y:S01]  /*0510*/  SHFL.IDX PT, R2, R173, RZ, 0x1f ;  /* 0x00001fffad027589 */ /* 0x000e6200000e0000 */
[----:B------:R-:W-:-:S04]  /*0520*/  UISETP.NE.AND UP0, UPT, UR6, 0x2, UPT ;  /* 0x000000020600788c */ /* 0x000fc8000bf05270 */
[----:B------:R-:W-:Y:S01]  /*0530*/  USEL UR15, URZ, 0x1, UP0 ;  /* 0x00000001ff0f7887 */ /* 0x000fe20008000000 */
[----:B-1----:R-:W-:-:S13]  /*0540*/  ISETP.NE.AND P0, PT, R2, RZ, PT ;  /* 0x000000ff0200720c */ /* 0x002fda0003f05270 */
[----:B------:R-:W-:Y:S05]  /*0550*/  @P0 BRA `(.L_x_9) ;  /* 0x0000000400440947 */ /* 0x000fea0003800000 */
[----:B------:R-:W-:Y:S01]  /*0560*/  ELECT P0, URZ, PT ;  /* 0x0000000000ff782f */ /* 0x000fe20003800000 */
[----:B------:R-:W-:-:S12]  /*0570*/  BSSY.RECONVERGENT B0, `(.L_x_9) ;  /* 0x000004f000007945 */ /* 0x000fd80003800200 */
[----:B------:R-:W-:Y:S05]  /*0580*/  @!P0 BRA `(.L_x_10) ;  /* 0x0000000400348947 */ /* 0x000fea0003800000 */
[----:B------:R-:W1:Y:S01]  /*0590*/  S2UR UR5, SR_CgaCtaId ;  /* 0x00000000000579c3 */ /* 0x000e620000008800 */
[----:B------:R-:W-:Y:S01]  /*05a0*/  UMOV UR7, 0x400 ;  /* 0x0000040000077882 */ /* 0x000fe20000000000 */
[----:B------:R-:W-:Y:S02]  /*05b0*/  UMOV UR4, 0x1 ;  /* 0x0000000100047882 */ /* 0x000fe40000000000 */
[----:B------:R-:W-:-:S04]  /*05c0*/  UIADD3 UR8, UPT, UPT, -UR4, 0x100000, URZ ;  /* 0x0010000004087890 */ /* 0x000fc8000fffe1ff */
[----:B------:R-:W-:Y:S02]  /*05d0*/  USHF.L.U32 UR9, UR8, 0xb, URZ ;  /* 0x0000000b08097899 */ /* 0x000fe400080006ff */
[----:B------:R-:W-:Y:S02]  /*05e0*/  USHF.L.U32 UR8, UR8, 0x1, URZ ;  /* 0x0000000108087899 */ /* 0x000fe400080006ff */
[----:B-1----:R-:W-:Y:S01]  /*05f0*/  ULEA UR5, UR5, UR7, 0x18 ;  /* 0x0000000705057291 */ /* 0x002fe2000f8ec0ff */
[----:B------:R-:W1:Y:S11]  /*0600*/  FENCE.VIEW.ASYNC.S ;  /* 0x00000000000073c6 */ /* 0x000e760000000000 */
[----:B-1----:R1:W2:Y:S01]  /*0610*/  SYNCS.EXCH.64 URZ, [UR5], UR8 ;  /* 0x0000000805ff75b2 */ /* 0x0022a20008000100 */
[----:B------:R1:W3:Y:S01]  /*0620*/  SYNCS.EXCH.64 URZ, [UR5+0x110], UR8 ;  /* 0x0001100805ff75b2 */ /* 0x0002e20008000100 */
[----:B------:R1:W4:Y:S01]  /*0630*/  SYNCS.EXCH.64 URZ, [UR5+0x8], UR8 ;  /* 0x0000080805ff75b2 */ /* 0x0003220008000100 */
[----:B------:R1:W1:Y:S01]  /*0640*/  SYNCS.EXCH.64 URZ, [UR5+0x118], UR8 ;  /* 0x0001180805ff75b2 */ /* 0x0002620008000100 */
        /* <DEDUP_REMOVED lines=64> */
[----:B--234-:R-:W-:Y:S01]  /*0a50*/  NOP ;  /* 0x0000000000007918 */ /* 0x01cfe20000000000 */
.L_x_10:
[----:B-1----:R-:W-:Y:S05]  /*0a60*/  BSYNC.RECONVERGENT B0 ;  /* 0x0000000000007941 */ /* 0x002fea0003800200 */
.L_x_9:
[----:B------:R-:W1:Y:S01]  /*0a70*/  SHFL.IDX PT, R2, R173, RZ, 0x1f ;  /* 0x00001fffad027589 */ /* 0x000e6200000e0000 */
[----:B------:R-:W-:Y:S01]  /*0a80*/  NOP ;  /* 0x0000000000007918 */ /* 0x000fe20000000000 */
[----:B-1----:R-:W-:-:S13]  /*0a90*/  ISETP.NE.AND P0, PT, R2, 0x1, PT ;  /* 0x000000010200780c */ /* 0x002fda0003f05270 */
[----:B------:R-:W-:Y:S05]  /*0aa0*/  @P0 BRA `(.L_x_11) ;  /* 0x0000000000400947 */ /* 0x000fea0003800000 */
[----:B------:R-:W1:Y:S01]  /*0ab0*/  S2UR UR7, SR_CgaCtaId ;  /* 0x00000000000779c3 */ /* 0x000e620000008800 */
[----:B------:R-:W-:Y:S01]  /*0ac0*/  UMOV UR8, 0x400 ;  /* 0x0000040000087882 */ /* 0x000fe20000000000 */
[----:B------:R-:W-:Y:S01]  /*0ad0*/  UMOV UR5, 0x20 ;  /* 0x0000002000057882 */ /* 0x000fe20000000000 */
[----:B------:R-:W-:Y:S01]  /*0ae0*/  UMOV UR4, 0x80 ;  /* 0x0000008000047882 */ /* 0x000fe20000000000 */
[----:B------:R-:W-:Y:S01]  /*0af0*/  ELECT P0, URZ, PT ;  /* 0x0000000000ff782f */ /* 0x000fe20003800000 */
[----:B-1----:R-:W-:Y:S02]  /*0b00*/  ULEA UR7, UR7, UR8, 0x18 ;  /* 0x0000000807077291 */ /* 0x002fe4000f8ec0ff */
[----:B------:R-:W-:-:S04]  /*0b10*/  UIADD3 UR8, UPT, UPT, -UR5, 0x100000, URZ ;  /* 0x0010000005087890 */ /* 0x000fc8000fffe1ff */
[----:B------:R-:W-:Y:S02]  /*0b20*/  USHF.L.U32 UR9, UR8, 0xb, URZ ;  /* 0x0000000b08097899 */ /* 0x000fe400080006ff */
[----:B------:R-:W-:Y:S02]  /*0b30*/  USHF.L.U32 UR8, UR8, 0x1, URZ ;  /* 0x0000000108087899 */ /* 0x000fe400080006ff */
[----:B------:R-:W-:-:S04]  /*0b40*/  UIADD3 UR4, UPT, UPT, -UR4, 0x100000, URZ ;  /* 0x0010000004047890 */ /* 0x000fc8000fffe1ff */
[----:B------:R-:W-:Y:S02]  /*0b50*/  USHF.L.U32 UR5, UR4, 0xb, URZ ;  /* 0x0000000b04057899 */ /* 0x000fe400080006ff */
[----:B------:R-:W-:Y:S01]  /*0b60*/  USHF.L.U32 UR4, UR4, 0x1, URZ ;  /* 0x0000000104047899 */ /* 0x000fe200080006ff */
[----:B------:R-:W1:Y:S03]  /*0b70*/  FENCE.VIEW.ASYNC.S ;  /* 0x00000000000073c6 */ /* 0x000e660000000000 */
[----:B-1----:R1:W2:Y:S08]  /*0b80*/  SYNCS.EXCH.64 URZ, [UR7+0x220], UR8 ;  /* 0x0002200807ff75b2 */ /* 0x0022b00008000100 */
[----:B------:R1:W3:Y:S01]  /*0b90*/  SYNCS.EXCH.64 URZ, [UR7+0x228], UR4 ;  /* 0x0002280407ff75b2 */ /* 0x0002e20008000100 */
[----:B------:R-:W-:Y:S01]  /*0ba0*/  NOP ;  /* 0x0000000000007918 */ /* 0x000fe20000000000 */
.L_x_11:
[----:B------:R-:W4:Y:S01]  /*0bb0*/  SHFL.IDX PT, R2, R173, RZ, 0x1f ;  /* 0x00001fffad027589 */ /* 0x000f2200000e0000 */
[----:B------:R-:W-:Y:S01]  /*0bc0*/  NOP ;  /* 0x0000000000007918 */ /* 0x000fe20000000000 */
[----:B----4-:R-:W-:-:S13]  /*0bd0*/  ISETP.NE.AND P0, PT, R2, 0x3, PT ;  /* 0x000000030200780c */ /* 0x010fda0003f05270 */
[----:B------:R-:W-:Y:S05]  /*0be0*/  @P0 BRA `(.L_x_12) ;  /* 0x0000000000300947 */ /* 0x000fea0003800000 */
[----:B-1----:R-:W1:Y:S01]  /*0bf0*/  S2UR UR5, SR_CgaCtaId ;  /* 0x00000000000579c3 */ /* 0x002e620000008800 */
[----:B------:R-:W-:Y:S01]  /*0c00*/  UMOV UR7, 0x400 ;  /* 0x0000040000077882 */ /* 0x000fe20000000000 */
[----:B------:R-:W-:Y:S01]  /*0c10*/  UMOV UR4, 0x20 ;  /* 0x0000002000047882 */ /* 0x000fe20000000000 */
[----:B------:R-:W-:Y:S01]  /*0c20*/  ELECT P0, URZ, PT ;  /* 0x0000000000ff782f */ /* 0x000fe20003800000 */
[----:B------:R-:W-:-:S04]  /*0c30*/  UIADD3 UR8, UPT, UPT, -UR4, 0x100000, URZ ;  /* 0x0010000004087890 */ /* 0x000fc8000fffe1ff */
[----:B------:R-:W-:Y:S02]  /*0c40*/  USHF.L.U32 UR9, UR8, 0xb, URZ ;  /* 0x0000000b08097899 */ /* 0x000fe400080006ff */
[----:B------:R-:W-:Y:S02]  /*0c50*/  USHF.L.U32 UR8, UR8, 0x1, URZ ;  /* 0x0000000108087899 */ /* 0x000fe400080006ff */
[----:B-1----:R-:W-:Y:S01]  /*0c60*/  ULEA UR5, UR5, UR7, 0x18 ;  /* 0x0000000705057291 */ /* 0x002fe2000f8ec0ff */
[----:B------:R-:W1:Y:S11]  /*0c70*/  FENCE.VIEW.ASYNC.S ;  /* 0x00000000000073c6 */ /* 0x000e760000000000 */
[----:B-1----:R4:W1:Y:S01]  /*0c80*/  SYNCS.EXCH.64 URZ, [UR5+0x230], UR8 ;  /* 0x0002300805ff75b2 */ /* 0x0028620008000100 */
[----:B------:R4:W1:Y:S02]  /*0c90*/  SYNCS.EXCH.64 URZ, [UR5+0x238], UR8 ;  /* 0x0002380805ff75b2 */ /* 0x0008640008000100 */
[----:B----4-:R-:W-:Y:S01]  /*0ca0*/  NOP ;  /* 0x0000000000007918 */ /* 0x010fe20000000000 */
.L_x_12:
[----:B------:R-:W4:Y:S01]  /*0cb0*/  SHFL.IDX PT, R2, R173, RZ, 0x1f ;  /* 0x00001fffad027589 */ /* 0x000f2200000e0000 */
[----:B------:R-:W-:Y:S01]  /*0cc0*/  NOP ;  /* 0x0000000000007918 */ /* 0x000fe20000000000 */
[----:B----4-:R-:W-:-:S13]  /*0cd0*/  ISETP.NE.AND P0, PT, R2, 0x4, PT ;  /* 0x000000040200780c */ /* 0x010fda0003f05270 */
[----:B------:R-:W-:Y:S05]  /*0ce0*/  @P0 BRA `(.L_x_13) ;  /* 0x0000000000440947 */ /* 0x000fea0003800000 */
[----:B-1----:R-:W1:Y:S01]  /*0cf0*/  S2UR UR5, SR_CgaCtaId ;  /* 0x00000000000579c3 */ /* 0x002e620000008800 */
[----:B------:R-:W-:Y:S01]  /*0d00*/  UMOV UR8, 0x100 ;  /* 0x0000010000087882 */ /* 0x000fe20000000000 */
[----:B------:R-:W-:Y:S01]  /*0d10*/  UMOV UR7, 0x400 ;  /* 0x0000040000077882 */ /* 0x000fe20000000000 */
[----:B------:R-:W-:Y:S01]  /*0d20*/  USEL UR8, UR8, 0xe0, UP1 ;  /* 0x000000e008087887 */ /* 0x000fe20008800000 */
[----:B------:R-:W-:Y:S01]  /*0d30*/  UMOV UR4, 0x1 ;  /* 0x0000000100047882 */ /* 0x000fe20000000000 */
[----:B------:R-:W-:Y:S01]  /*0d40*/  ELECT P0, URZ, PT ;  /* 0x0000000000ff782f */ /* 0x000fe20003800000 */
[----:B------:R-:W-:-:S04]  /*0d50*/  UIADD3 UR10, UPT, UPT, -UR4, 0x100000, URZ ;  /* 0x00100000040a7890 */ /* 0x000fc8000fffe1ff */
[----:B------:R-:W-:Y:S02]  /*0d60*/  USHF.L.U32 UR11, UR10, 0xb, URZ ;  /* 0x0000000b0a0b7899 */ /* 0x000fe400080006ff */
[----:B------:R-:W-:Y:S02]  /*0d70*/  USHF.L.U32 UR10, UR10, 0x1, URZ ;  /* 0x000000010a0a7899 */ /* 0x000fe400080006ff */
        /* <DEDUP_REMOVED lines=8> */
.L_x_13:
[----:B------:R-:W4:Y:S01]  /*0e00*/  SHFL.IDX PT, R2, R173, RZ, 0x1f ;  /* 0x00001fffad027589 */ /* 0x000f2200000e0000 */
[----:B------:R-:W-:Y:S01]  /*0e10*/  NOP ;  /* 0x0000000000007918 */ /* 0x000fe20000000000 */
[----:B----4-:R-:W-:-:S13]  /*0e20*/  ISETP.NE.AND P0, PT, R2, 0x5, PT ;  /* 0x000000050200780c */ /* 0x010fda0003f05270 */
[----:B------:R-:W-:Y:S05]  /*0e30*/  @P0 BRA `(.L_x_14) ;  /* 0x0000000000480947 */ /* 0x000fea0003800000 */
[----:B-1----:R-:W1:Y:S01]  /*0e40*/  S2UR UR7, SR_CgaCtaId ;  /* 0x00000000000779c3 */ /* 0x002e620000008800 */
        /* <DEDUP_REMOVED lines=12> */
[----:B-1----:R4:W1:Y:S08]  /*0f10*/  SYNCS.EXCH.64 URZ, [UR7+0x250], UR8 ;  /* 0x0002500807ff75b2 */ /* 0x0028700008000100 */
[----:B------:R4:W1:Y:S01]  /*0f20*/  SYNCS.EXCH.64 URZ, [UR7+0x260], UR4 ;  /* 0x0002600407ff75b2 */ /* 0x0008620008000100 */
[----:B------:R4:W1:Y:S01]  /*0f30*/  SYNCS.EXCH.64 URZ, [UR7+0x258], UR8 ;  /* 0x0002580807ff75b2 */ /* 0x0008620008000100 */
[----:B------:R4:W1:Y:S02]  /*0f40*/  SYNCS.EXCH.64 URZ, [UR7+0x268], UR4 ;  /* 0x0002680407ff75b2 */ /* 0x0008640008000100 */
[----:B----4-:R-:W-:Y:S01]  /*0f50*/  NOP ;  /* 0x0000000000007918 */ /* 0x010fe20000000000 */
.L_x_14:
[----:B-1----:R-:W1:Y:S01]  /*0f60*/  S2UR UR8, SR_CTAID.X ;  /* 0x00000000000879c3 */ /* 0x002e620000002500 */
[----:B------:R-:W-:-:S05]  /*0f70*/  CS2R.32 R163, SR_CgaSize ;  /* 0x0000000000a37805 */ /* 0x000fca0000008a00 */
[----:B------:R-:W-:-:S05]  /*0f80*/  IMAD R163, R163, -0xa0, RZ ;  /* 0xffffff60a3a37824 */ /* 0x000fca00078e02ff */
[----:B------:R-:W-:-:S14]  /*0f90*/  R2UR UR7, R163 ;  /* 0x00000000a30772ca */ /* 0x000fdc00000e0000 */
[----:B------:R-:W4:Y:S01]  /*0fa0*/  LDCU UR7, c[0x0][UR7+0x2b0] ;  /* 0x00005600070777ac */ /* 0x000f220008000800 */
[----:B------:R-:W1:Y:S01]  /*0fb0*/  S2R R19, SR_CTAID.Z ;  /* 0x0000000000137919 */ /* 0x000e620000002700 */
[----:B------:R-:W-:Y:S01]  /*0fc0*/  NOP ;  /* 0x0000000000007918 */ /* 0x000fe20000000000 */
[----:B------:R-:W-:-:S05]  /*0fd0*/  CS2R.32 R163, SR_CgaSize ;  /* 0x0000000000a37805 */ /* 0x000fca0000008a00 */
[----:B------:R-:W-:-:S05]  /*0fe0*/  IMAD R163, R163, -0xa0, RZ ;  /* 0xffffff60a3a37824 */ /* 0x000fca00078e02ff */
[----:B------:R-:W-:-:S14]  /*0ff0*/  R2UR UR4, R163 ;  /* 0x00000000a30472ca */ /* 0x000fdc00000e0000 */
[----:B------:R-:W2:Y:S01]  /*1000*/  LDCU UR4, c[0x0][UR4+0x2b4] ;  /* 0x00005680040477ac */ /* 0x000ea20008000800 */
[----:B------:R-:W3:Y:S08]  /*1010*/  S2UR UR5, SR_CTAID.Y ;  /* 0x00000000000579c3 */ /* 0x000ef00000002600 */
[----:B------:R-:W2:Y:S01]  /*1020*/  LDC R9, c[0x0][0xb24] ;  /* 0x0002c900ff097b82 */ /* 0x000ea20000000800 */
[----:B-1----:R-:W-:-:S02]  /*1030*/  I2FP.F32.U32 R5, UR8 ;  /* 0x0000000800057c45 */ /* 0x002fc40008201000 */
[----:B------:R-:W-:-:S05]  /*1040*/  CS2R.32 R3, SR_CgaSize ;  /* 0x0000000000037805 */ /* 0x000fca0000008a00 */
[----:B------:R-:W-:-:S06]  /*1050*/  IMAD R3, R3, -0xa0, RZ ;  /* 0xffffff6003037824 */ /* 0x000fcc00078e02ff */
[----:B------:R-:W1:Y:S01]  /*1060*/  LDC R3, c[0x0][R3+0x2a0] ;  /* 0x0000a80003037b82 */ /* 0x000e620000000800 */
[----:B------:R-:W-:Y:S01]  /*1070*/  MOV R163, UR8 ;  /* 0x0000000800a37c02 */ /* 0x000fe20008000f00 */
[----:B----4-:R-:W-:Y:S01]  /*1080*/  FMUL R5, R5, UR7 ;  /* 0x0000000705057c20 */ /* 0x010fe20008400000 */
[----:B---3--:R-:W-:Y:S02]  /*1090*/  I2FP.F32.U32 R4, UR5 ;  /* 0x0000000500047c45 */ /* 0x008fe40008201000 */
[----:B------:R-:W-:-:S05]  /*10a0*/  CS2R.32 R2, SR_CgaSize ;  /* 0x0000000000027805 */ /* 0x000fca0000008a00 */
[----:B------:R-:W-:-:S06]  /*10b0*/  IMAD R2, R2, -0xa0, RZ ;  /* 0xffffff6002027824 */ /* 0x000fcc00078e02ff */
[----:B------:R-:W3:Y:S01]  /*10c0*/  LDC R2, c[0x0][R2+0x2a4] ;  /* 0x0000a90002027b82 */ /* 0x000ee20000000800 */
[----:B------:R-:W4:Y:S01]  /*10d0*/  F2I.U32.TRUNC.NTZ R160, R5 ;  /* 0x0000000500a07305 */ /* 0x000f22000020f000 */
[----:B------:R-:W-:Y:S01]  /*10e0*/  MOV R161, UR5 ;  /* 0x0000000500a17c02 */ /* 0x000fe20008000f00 */
[----:B--2---:R-:W-:-:S05]  /*10f0*/  FMUL R4, R4, UR4 ;  /* 0x0000000404047c20 */ /* 0x004fca0008400000 */
[----:B------:R-:W-:Y:S01]  /*1100*/  BAR.SYNC.DEFER_BLOCKING 0x0 ;  /* 0x0000000000007b1d */ /* 0x000fe20000010000 */
[----:B------:R-:W-:-:S05]  /*1110*/  ISETP.GE.AND P0, PT, R9, 0x1, PT ;  /* 0x000000010900780c */ /* 0x000fca0003f06270 */
[----:B------:R-:W2:Y:S01]  /*1120*/  F2I.U32.TRUNC.NTZ R143, R4 ;  /* 0x00000004008f7305 */ /* 0x000ea2000020f000 */
[----:B----4-:R-:W-:-:S05]  /*1130*/  IADD3 R160, PT, PT, -R160, RZ, RZ ;  /* 0x000000ffa0a07210 */ /* 0x010fca0007ffe1ff */
[----:B-1----:R-:W-:Y:S01]  /*1140*/  IMAD R160, R3, R160, UR8 ;  /* 0x0000000803a07e24 */ /* 0x002fe2000f8e02a0 */
[----:B--2---:R-:W-:-:S05]  /*1150*/  IADD3 R143, PT, PT, -R143, RZ, RZ ;  /* 0x000000ff8f8f7210 */ /* 0x004fca0007ffe1ff */
[----:B---3--:R-:W-:Y:S01]  /*1160*/  IMAD R143, R2, R143, UR5 ;  /* 0x00000005028f7e24 */ /* 0x008fe2000f8e028f */
[----:B------:R-:W-:Y:S06]  /*1170*/  @!P0 BRA `(.L_x_15) ;  /* 0x0000000000b88947 */ /* 0x000fec0003800000 */
[----:B------:R-:W1:Y:S01]  /*1180*/  LDC.64 R4, c[0x0][0xb18] ;  /* 0x0002c600ff047b82 */ /* 0x000e620000000a00 */
[----:B------:R-:W-:-:S07]  /*1190*/  ISETP.NE.AND P0, PT, R9, 0x1, PT ;  /* 0x000000010900780c */ /* 0x000fce0003f05270 */
[----:B------:R-:W2:Y:S08]  /*11a0*/  LDC R10, c[0x0][0xb0c] ;  /* 0x0002c300ff0a7b82 */ /* 0x000eb00000000800 */
[----:B------:R-:W3:Y:S08]  /*11b0*/  LDC R11, c[0x0][0x370] ;  /* 0x0000dc00ff0b7b82 */ /* 0x000ef00000000800 */
[----:B------:R-:W4:Y:S01]  /*11c0*/  LDC R12, c[0x0][0x374] ;  /* 0x0000dd00ff0c7b82 */ /* 0x000f220000000800 */
[----:B-1----:R-:W-:-:S07]  /*11d0*/  ISETP.NE.AND P1, PT, R4, 0x1, PT ;  /* 0x000000010400780c */ /* 0x002fce0003f25270 */
[----:B------:R-:W3:Y:S01]  /*11e0*/  LDC.64 R6, c[0x0][0xb10] ;  /* 0x0002c400ff067b82 */ /* 0x000ee20000000a00 */
[----:B--2---:R-:W-:-:S07]  /*11f0*/  ISETP.NE.AND P3, PT, R10, 0x1, PT ;  /* 0x000000010a00780c */ /* 0x004fce0003f65270 */
[----:B------:R-:W1:Y:S08]  /*1200*/  LDC R8, c[0x0][0xb20] ;  /* 0x0002c800ff087b82 */ /* 0x000e700000000800 */
[----:B------:R-:W2:Y:S01]  /*1210*/  LDC.64 R2, c[0x0][0xb28] ;  /* 0x0002ca00ff027b82 */ /* 0x000ea20000000a00 */
[----:B----4-:R-:W-:-:S04]  /*1220*/  IMAD.HI.U32 R13, R12, R5, RZ ;  /* 0x000000050c0d7227 */ /* 0x010fc800078e00ff */
[----:B------:R-:W-:-:S04]  /*1230*/  IMAD.HI.U32 R5, R161, R5, RZ ;  /* 0x00000005a1057227 */ /* 0x000fc800078e00ff */
[----:B---3--:R-:W-:-:S04]  /*1240*/  IMAD.HI.U32 R14, R11, R6, RZ ;  /* 0x000000060b0e7227 */ /* 0x008fc800078e00ff */
[----:B------:R-:W-:Y:S01]  /*1250*/  IMAD.HI.U32 R16, R163, R6, RZ ;  /* 0x00000006a3107227 */ /* 0x000fe200078e00ff */
[-C--:B------:R-:W-:Y:S02]  /*1260*/  @P3 SHF.R.U32.HI R11, RZ, R7.reuse, R14 ;  /* 0x00000007ff0b3219 */ /* 0x080fe4000001160e */
[-C--:B-1----:R-:W-:Y:S02]  /*1270*/  @P1 SHF.R.U32.HI R12, RZ, R8.reuse, R13 ;  /* 0x00000008ff0c1219 */ /* 0x082fe4000001160d */
[----:B------:R-:W-:Y:S02]  /*1280*/  SHF.R.U32.HI R8, RZ, R8, R5 ;  /* 0x00000008ff087219 */ /* 0x000fe40000011605 */
[----:B------:R-:W-:Y:S02]  /*1290*/  SHF.R.U32.HI R16, RZ, R7, R16 ;  /* 0x00000007ff107219 */ /* 0x000fe40000011610 */
[----:B------:R-:W-:Y:S01]  /*12a0*/  SEL R5, R161, R8, !P1 ;  /* 0x00000008a1057207 */ /* 0x000fe20004800000 */
[----:B--2---:R-:W-:Y:S01]  /*12b0*/  IMAD.HI.U32 R14, R12, R2, RZ ;  /* 0x000000020c0e7227 */ /* 0x004fe200078e00ff */
[----:B------:R-:W-:-:S03]  /*12c0*/  SEL R7, R163, R16, !P3 ;  /* 0x00000010a3077207 */ /* 0x000fc60005800000 */
[----:B------:R-:W-:Y:S01]  /*12d0*/  IMAD.HI.U32 R6, R11, R2, RZ ;  /* 0x000000020b067227 */ /* 0x000fe200078e00ff */
[----:B------:R-:W-:-:S04]  /*12e0*/  @P0 SHF.R.U32.HI R12, RZ, R3, R14 ;  /* 0x00000003ff0c0219 */ /* 0x000fc8000001160e */
[----:B------:R-:W-:Y:S01]  /*12f0*/  @P0 SHF.R.U32.HI R11, RZ, R3, R6 ;  /* 0x00000003ff0b0219 */ /* 0x000fe20000011606 */
[----:B------:R-:W-:-:S04]  /*1300*/  IMAD R12, R12, R9, RZ ;  /* 0x000000090c0c7224 */ /* 0x000fc800078e02ff */
[----:B------:R-:W-:Y:S01]  /*1310*/  IMAD R6, R11, R9, RZ ;  /* 0x000000090b067224 */ /* 0x000fe200078e02ff */
[----:B------:R-:W-:-:S04]  /*1320*/  ISETP.GE.AND P1, PT, R5, R12, PT ;  /* 0x0000000c0500720c */ /* 0x000fc80003f26270 */
[----:B------:R-:W-:Y:S01]  /*1330*/  ISETP.GE.OR P1, PT, R7, R6, P1 ;  /* 0x000000060700720c */ /* 0x000fe20000f26670 */
[----:B------:R-:W-:-:S05]  /*1340*/  IMAD.HI.U32 R6, R5, R2, RZ ;  /* 0x0000000205067227 */ /* 0x000fca00078e00ff */
[----:B------:R-:W-:-:S04]  /*1350*/  SHF.R.U32.HI R6, RZ, R3, R6 ;  /* 0x00000003ff067219 */ /* 0x000fc80000011606 */
[----:B------:R-:W-:-:S03]  /*1360*/  SEL R6, R5, R6, !P0 ;  /* 0x0000000605067207 */ /* 0x000fc60004000000 */
[----:B------:R-:W-:Y:S01]  /*1370*/  @!P1 IMAD.HI.U32 R8, R7, R2, RZ ;  /* 0x0000000207089227 */ /* 0x000fe200078e00ff */
[----:B------:R-:W-:-:S04]  /*1380*/  IADD3 R2, PT, PT, -R6, RZ, RZ ;  /* 0x000000ff06027210 */ /* 0x000fc80007ffe1ff */
[----:B------:R-:W-:Y:S01]  /*1390*/  @!P1 SHF.R.U32.HI R8, RZ, R3, R8 ;  /* 0x00000003ff089219 */ /* 0x000fe20000011608 */
[----:B------:R-:W-:-:S03]  /*13a0*/  IMAD R2, R9, R2, R5 ;  /* 0x0000000209027224 */ /* 0x000fc600078e0205 */
[----:B------:R-:W-:Y:S02]  /*13b0*/  @!P1 SEL R3, R7, R8, !P0 ;  /* 0x0000000807039207 */ /* 0x000fe40004000000 */
[----:B------:R-:W-:-:S03]  /*13c0*/  IADD3 R8, PT, PT, -R5, RZ, RZ ;  /* 0x000000ff05087210 */ /* 0x000fc60007ffe1ff */
[--C-:B------:R-:W-:Y:S02]  /*13d0*/  @!P1 IMAD.IADD R6, R6, 0x1, -R3.reuse ;  /* 0x0000000106069824 */ /* 0x100fe400078e0a03 */
[----:B------:R-:W-:Y:S01]  /*13e0*/  @!P1 IMAD R3, R2, R11, R3 ;  /* 0x0000000b02039224 */ /* 0x000fe200078e0203 */
[----:B------:R-:W-:Y:S01]  /*13f0*/  IADD3 R2, PT, PT, -R7, RZ, RZ ;  /* 0x000000ff07027210 */ /* 0x000fe20007ffe1ff */
[----:B------:R-:W-:Y:S02]  /*1400*/  @!P1 IMAD R5, R6, R9, R7 ;  /* 0x0000000906059224 */ /* 0x000fe400078e0207 */
[----:B------:R-:W-:Y:S02]  /*1410*/  IMAD R8, R4, R8, R161 ;  /* 0x0000000804087224 */ /* 0x000fe400078e02a1 */
[----:B------:R-:W-:Y:S02]  /*1420*/  @!P1 IMAD.MOV.U32 R7, RZ, RZ, R3 ;  /* 0x000000ffff079224 */ /* 0x000fe400078e0003 */
[----:B------:R-:W-:-:S02]  /*1430*/  IMAD R2, R10, R2, R163 ;  /* 0x000000020a027224 */ /* 0x000fc400078e02a3 */
[----:B------:R-:W-:Y:S02]  /*1440*/  IMAD R161, R5, R4, R8 ;  /* 0x0000000405a17224 */ /* 0x000fe400078e0208 */
[----:B------:R-:W-:Y:S02]  /*1450*/  IMAD R163, R7, R10, R2 ;  /* 0x0000000a07a37224 */ /* 0x000fe400078e0202 */
.L_x_15:
[----:B------:R-:W1:Y:S01]  /*1460*/  LDCU UR4, c[0x0][0xb30] ;  /* 0x00016600ff0477ac */ /* 0x000e620008000800 */
[----:B------:R-:W2:Y:S08]  /*1470*/  S2UR UR48, SR_CgaCtaId ;  /* 0x00000000003079c3 */ /* 0x000eb00000008800 */
[----:B------:R-:W3:Y:S01]  /*1480*/  LDC R72, c[0x0][0xb24] ;  /* 0x0002c900ff487b82 */ /* 0x000ee20000000800 */
[----:B-1----:R-:W-:-:S09]  /*1490*/  UISETP.NE.AND UP0, UPT, UR4, 0x1, UPT ;  /* 0x000000010400788c */ /* 0x002fd2000bf05270 */
[----:B--2---:R-:W-:Y:S05]  /*14a0*/  BRA.U UP0, `(.L_x_16) ;  /* 0x0000000100407547 */ /* 0x004fea000b800000 */
[----:B------:R-:W1:Y:S08]  /*14b0*/  LDC.64 R4, c[0x0][0xb10] ;  /* 0x0002c400ff047b82 */ /* 0x000e700000000a00 */
[----:B------:R-:W2:Y:S08]  /*14c0*/  LDC.64 R2, c[0x0][0xb18] ;  /* 0x0002c600ff027b82 */ /* 0x000eb00000000a00 */
[----:B------:R-:W4:Y:S08]  /*14d0*/  LDC R6, c[0x0][0xb20] ;  /* 0x0002c800ff067b82 */ /* 0x000f300000000800 */
[----:B------:R-:W3:Y:S01]  /*14e0*/  LDC R8, c[0x0][0xb0c] ;  /* 0x0002c300ff087b82 */ /* 0x000ee20000000800 */
[----:B-1----:R-:W-:-:S05]  /*14f0*/  IMAD.HI.U32 R4, R163, R4, RZ ;  /* 0x00000004a3047227 */ /* 0x002fca00078e00ff */
[----:B------:R-:W-:Y:S01]  /*1500*/  SHF.R.U32.HI R4, RZ, R5, R4 ;  /* 0x00000005ff047219 */ /* 0x000fe20000011604 */
[----:B--2---:R-:W-:Y:S01]  /*1510*/  IMAD.HI.U32 R3, R161, R3, RZ ;  /* 0x00000003a1037227 */ /* 0x004fe200078e00ff */
[----:B------:R-:W-:-:S04]  /*1520*/  ISETP.NE.AND P0, PT, R2, 0x1, PT ;  /* 0x000000010200780c */ /* 0x000fc80003f05270 */
[----:B----4-:R-:W-:-:S04]  /*1530*/  SHF.R.U32.HI R6, RZ, R6, R3 ;  /* 0x00000006ff067219 */ /* 0x010fc80000011603 */
[----:B------:R-:W-:Y:S02]  /*1540*/  SEL R3, R161, R6, !P0 ;  /* 0x00000006a1037207 */ /* 0x000fe40004000000 */
[----:B---3--:R-:W-:-:S04]  /*1550*/  ISETP.NE.AND P1, PT, R8, 0x1, PT ;  /* 0x000000010800780c */ /* 0x008fc80003f25270 */
[----:B------:R-:W-:-:S05]  /*1560*/  SEL R4, R163, R4, !P1 ;  /* 0x00000004a3047207 */ /* 0x000fca0004800000 */
[----:B------:R-:W-:Y:S02]  /*1570*/  IMAD.IADD R5, R3, 0x1, -R4 ;  /* 0x0000000103057824 */ /* 0x000fe400078e0a04 */
[----:B------:R-:W-:Y:S02]  /*1580*/  IMAD.IADD R3, R4, 0x1, -R3 ;  /* 0x0000000104037824 */ /* 0x000fe400078e0a03 */
[----:B------:R-:W-:Y:S02]  /*1590*/  IMAD R163, R5, R8, R163 ;  /* 0x0000000805a37224 */ /* 0x000fe400078e02a3 */
[----:B------:R-:W-:-:S07]  /*15a0*/  IMAD R161, R3, R2, R161 ;  /* 0x0000000203a17224 */ /* 0x000fce00078e02a1 */
.L_x_16:
[----:B------:R-:W-:Y:S01]  /*15b0*/  BAR.SYNC.DEFER_BLOCKING 0x0 ;  /* 0x0000000000007b1d */ /* 0x000fe20000010000 */
[----:B------:R-:W-:Y:S01]  /*15c0*/  UISETP.NE.AND UP0, UPT, UR6, 0x2, UPT ;  /* 0x000000020600788c */ /* 0x000fe2000bf05270 */
[----:B------:R-:W-:Y:S02]  /*15d0*/  ISETP.NE.OR P0, PT, R0, 0x2, !P2 ;  /* 0x000000020000780c */ /* 0x000fe40005705670 */
[----:B------:R-:W-:-:S06]  /*15e0*/  LOP3.LUT R2, R167, 0x1f, RZ, 0xc0, !PT ;  /* 0x0000001fa7027812 */ /* 0x000fcc00078ec0ff */
[----:B------:R-:W-:Y:S05]  /*15f0*/  BRA.U UP0, `(.L_x_17) ;  /* 0x00000029005c7547 */ /* 0x000fea000b800000 */
[----:B------:R-:W1:Y:S01]  /*1600*/  LDCU UR6, c[0x0][0x388] ;  /* 0x00007100ff0677ac */ /* 0x000e620008000800 */
[----:B------:R-:W2:Y:S01]  /*1610*/  LDC R11, c[0x0][0x370] ;  /* 0x0000dc00ff0b7b82 */ /* 0x000ea20000000800 */
[----:B------:R-:W-:Y:S01]  /*1620*/  PLOP3.LUT P1, PT, PT, PT, UP1, 0x80, 0x8 ;  /* 0x000000000008781c */ /* 0x000fe20003f2f018 */
[----:B------:R-:W-:Y:S01]  /*1630*/  IMAD.MOV.U32 R12, RZ, RZ, RZ ;  /* 0x000000ffff0c7224 */ /* 0x000fe200078e00ff */
[----:B------:R-:W4:Y:S01]  /*1640*/  LDCU UR4, c[0x0][0x38c] ;  /* 0x00007180ff0477ac */ /* 0x000f220008000800 */
[----:B------:R-:W-:Y:S02]  /*1650*/  ISETP.EQ.OR P5, PT, R2, RZ, P0 ;  /* 0x000000ff0200720c */ /* 0x000fe400007a2670 */
[----:B------:R-:W-:Y:S01]  /*1660*/  PLOP3.LUT P1, PT, P1, PT, PT, 0x8, 0x80 ;  /* 0x000000000080781c */ /* 0x000fe20000f2e170 */
[----:B------:R-:W3:Y:S01]  /*1670*/  LDCU UR35, c[0x0][0x390] ;  /* 0x00007200ff2377ac */ /* 0x000ee20008000800 */
[----:B------:R-:W2:Y:S01]  /*1680*/  LDC R0, c[0x0][0x374] ;  /* 0x0000dd00ff007b82 */ /* 0x000ea20000000800 */
[----:B------:R-:W2:Y:S01]  /*1690*/  LDCU.64 UR36, c[0x0][0x348] ;  /* 0x00006900ff2477ac */ /* 0x000ea20008000a00 */
[----:B------:R-:W-:Y:S01]  /*16a0*/  UMOV UR33, 0x1 ;  /* 0x0000000100217882 */ /* 0x000fe20000000000 */
[----:B------:R-:W-:Y:S01]  /*16b0*/  UMOV UR32, URZ ;  /* 0x000000ff00207c82 */ /* 0x000fe20008000000 */
[----:B-1----:R-:W-:Y:S01]  /*16c0*/  UIADD3 UR6, UPT, UPT, UR6, 0x1f, URZ ;  /* 0x0000001f06067890 */ /* 0x002fe2000fffe0ff */
[----:B------:R-:W-:Y:S01]  /*16d0*/  UMOV UR20, URZ ;  /* 0x000000ff00147c82 */ /* 0x000fe20008000000 */
[----:B------:R-:W-:-:S02]  /*16e0*/  UMOV UR31, URZ ;  /* 0x000000ff001f7c82 */ /* 0x000fc40008000000 */
[----:B------:R-:W-:-:S04]  /*16f0*/  USHF.R.S32.HI UR5, URZ, 0x1f, UR6 ;  /* 0x0000001fff057899 */ /* 0x000fc80008011406 */
[----:B------:R-:W-:-:S04]  /*1700*/  ULEA.HI UR5, UR5, UR6, URZ, 0x5 ;  /* 0x0000000605057291 */ /* 0x000fc8000f8f28ff */
[----:B------:R-:W-:-:S04]  /*1710*/  USHF.R.S32.HI UR5, URZ, 0x5, UR5 ;  /* 0x00000005ff057899 */ /* 0x000fc80008011405 */
[----:B----4-:R-:W-:-:S04]  /*1720*/  UIMAD UR4, UR5, UR4, URZ ;  /* 0x00000004050472a4 */ /* 0x010fc8000f8e02ff */
[----:B---3--:R-:W-:-:S04]  /*1730*/  UIMAD UR35, UR4, UR35, URZ ;  /* 0x00000023042372a4 */ /* 0x008fc8000f8e02ff */
[----:B------:R-:W-:Y:S02]  /*1740*/  UISETP.NE.AND UP2, UPT, UR35, URZ, UPT ;  /* 0x000000ff2300728c */ /* 0x000fe4000bf45270 */
[----:B------:R-:W-:-:S04]  /*1750*/  UISETP.LT.U32.AND UP0, UPT, UR35, 0x22, UPT ;  /* 0x000000222300788c */ /* 0x000fc8000bf01070 */
[----:B------:R-:W-:-:S04]  /*1760*/  USEL UR34, UR35, 0x22, UP0 ;  /* 0x0000002223227887 */ /* 0x000fc80008000000 */
[----:B------:R-:W-:Y:S02]  /*1770*/  UIADD3 UR23, UPT, UPT, UR34, -0x1, URZ ;  /* 0xffffffff22177890 */ /* 0x000fe4000fffe0ff */
[----:B------:R-:W-:Y:S02]  /*1780*/  @!UP2 UIADD3 UR23, UPT, UPT, UR34, URZ, URZ ;  /* 0x000000ff2217a290 */ /* 0x000fe4000fffe0ff */
[----:B------:R-:W-:Y:S02]  /*1790*/  UIADD3 UR34, UPT, UPT, UR35, -UR34, URZ ;  /* 0x8000002223227290 */ /* 0x000fe4000fffe0ff */
[----:B--2---:R-:W-:-:S12]  /*17a0*/  UIADD3 UR23, UPT, UPT, UR23, 0x1, URZ ;  /* 0x0000000117177890 */ /* 0x004fd8000fffe0ff */
.L_x_33:
[----:B------:R-:W1:Y:S01]  /*17b0*/  S2UR UR22, SR_CgaCtaId ;  /* 0x00000000001679c3 */ /* 0x000e620000008800 */
[----:B------:R-:W-:Y:S01]  /*17c0*/  UMOV UR4, 0x400 ;  /* 0x0000040000047882 */ /* 0x000fe20000000000 */
[----:B------:R-:W-:Y:S01]  /*17d0*/  IMAD.U32 R2, RZ, RZ, UR33 ;  /* 0x00000021ff027e24 */ /* 0x000fe2000f8e00ff */
[----:B------:R-:W-:Y:S01]  /*17e0*/  UISETP.NE.AND UP0, UPT, UR35, URZ, UPT ;  /* 0x000000ff2300728c */ /* 0x000fe2000bf05270 */
[----:B------:R-:W-:Y:S01]  /*17f0*/  R2UR UR26, R161 ;  /* 0x00000000a11a72ca */ /* 0x000fe200000e0000 */
[----:B------:R-:W-:Y:S01]  /*1800*/  IMAD.SHL.U32 R163, R163, 0x80, RZ ;  /* 0x00000080a3a37824 */ /* 0x000fe200078e00ff */
[----:B------:R-:W-:Y:S01]  /*1810*/  UMOV UR30, URZ ;  /* 0x000000ff001e7c82 */ /* 0x000fe20008000000 */
[----:B------:R-:W-:Y:S01]  /*1820*/  SHF.L.U32 R2, R2, 0x1f, RZ ;  /* 0x0000001f02027819 */ /* 0x000fe200000006ff */
[----:B------:R-:W-:Y:S01]  /*1830*/  UMOV UR29, URZ ;  /* 0x000000ff001d7c82 */ /* 0x000fe20008000000 */
[----:B------:R-:W-:-:S08]  /*1840*/  UMOV UR28, URZ ;  /* 0x000000ff001c7c82 */ /* 0x000fd00008000000 */
[----:B------:R-:W-:Y:S02]  /*1850*/  USHF.L.U32 UR26, UR26, 0x6, URZ ;  /* 0x000000061a1a7899 */ /* 0x000fe400080006ff */
[----:B-1----:R-:W-:-:S04]  /*1860*/  ULEA UR22, UR22, UR4, 0x18 ;  /* 0x0000000416167291 */ /* 0x002fc8000f8ec0ff */
[----:B------:R-:W-:-:S09]  /*1870*/  ULEA UR4, UR32, UR22, 0x3 ;  /* 0x0000001620047291 */ /* 0x000fd2000f8e18ff */
[----:B--2---:R1:W2:Y:S01]  /*1880*/  SYNCS.PHASECHK.TRANS64.TRYWAIT P3, [UR4+0x110], R2 ;  /* 0x00011002ff0075a7 */ /* 0x0042a20008061104 */
[----:B---3--:R-:W-:Y:S05]  /*1890*/  BRA.U !UP0, `(.L_x_18) ;  /* 0x00000005086c7547 */ /* 0x008fea000b800000 */
[----:B------:R-:W3:Y:S01]  /*18a0*/  LDC.64 R8, c[0x0][0x480] ;  /* 0x00012000ff087b82 */ /* 0x000ee20000000a00 */
[----:B------:R-:W4:Y:S01]  /*18b0*/  LDCU UR16, c[0x0][0x390] ;  /* 0x00007200ff1077ac */ /* 0x000f220008000800 */
[----:B------:R-:W2:Y:S06]  /*18c0*/  LDCU UR17, c[0x0][0x38c] ;  /* 0x00007180ff1177ac */ /* 0x000eac0008000800 */
[----:B------:R-:W4:Y:S01]  /*18d0*/  LDC.64 R6, c[0x0][0x488] ;  /* 0x00012200ff067b82 */ /* 0x000f220000000a00 */
[----:B------:R-:W2:Y:S01]  /*18e0*/  LDCU.64 UR14, c[0x0][0x4b8] ;  /* 0x00009700ff0e77ac */ /* 0x000ea20008000a00 */
[----:B------:R-:W-:Y:S01]  /*18f0*/  UIADD3 UR31, UPT, UPT, UR23, UR20, URZ ;  /* 0x00000014171f7290 */ /* 0x000fe2000fffe0ff */
[----:B------:R-:W-:-:S05]  /*1900*/  UMOV UR30, URZ ;  /* 0x000000ff001e7c82 */ /* 0x000fca0008000000 */
[----:B-1----:R-:W1:Y:S01]  /*1910*/  LDC.64 R2, c[0x0][0x490] ;  /* 0x00012400ff027b82 */ /* 0x002e620000000a00 */
[----:B------:R-:W-:Y:S01]  /*1920*/  UMOV UR18, UR32 ;  /* 0x0000002000127c82 */ /* 0x000fe20008000000 */
[----:B------:R-:W-:Y:S01]  /*1930*/  UMOV UR28, URZ ;  /* 0x000000ff001c7c82 */ /* 0x000fe20008000000 */
[----:B------:R-:W-:Y:S01]  /*1940*/  UMOV UR29, URZ ;  /* 0x000000ff001d7c82 */ /* 0x000fe20008000000 */
[----:B---3--:R-:W-:Y:S01]  /*1950*/  IMAD.HI.U32 R9, R163, R9, RZ ;  /* 0x00000009a3097227 */ /* 0x008fe200078e00ff */
[----:B------:R-:W-:-:S03]  /*1960*/  ISETP.NE.AND P2, PT, R8, 0x1, PT ;  /* 0x000000010800780c */ /* 0x000fc60003f45270 */
[----:B------:R-:W3:Y:S01]  /*1970*/  LDC.64 R4, c[0x0][0x4b0] ;  /* 0x00012c00ff047b82 */ /* 0x000ee20000000a00 */
[----:B----4-:R-:W-:-:S04]  /*1980*/  SHF.R.U32.HI R6, RZ, R6, R9 ;  /* 0x00000006ff067219 */ /* 0x010fc80000011609 */
[----:B------:R-:W-:Y:S02]  /*1990*/  SEL R6, R163, R6, !P2 ;  /* 0x00000006a3067207 */ /* 0x000fe40005000000 */
[----:B------:R-:W-:Y:S02]  /*19a0*/  ISETP.NE.AND P2, PT, R7, 0x1, PT ;  /* 0x000000010700780c */ /* 0x000fe40003f45270 */
[C---:B------:R-:W-:Y:S01]  /*19b0*/  R2UR UR4, R6.reuse ;  /* 0x00000000060472ca */ /* 0x040fe200000e0000 */
[----:B-1----:R-:W-:-:S04]  /*19c0*/  IMAD.HI.U32 R2, R6, R2, RZ ;  /* 0x0000000206027227 */ /* 0x002fc800078e00ff */
[----:B------:R-:W-:Y:S01]  /*19d0*/  IMAD.MOV R14, RZ, RZ, -R6 ;  /* 0x000000ffff0e7224 */ /* 0x000fe200078e0a06 */
[----:B------:R-:W-:-:S03]  /*19e0*/  SHF.R.U32.HI R2, RZ, R3, R2 ;  /* 0x00000003ff027219 */ /* 0x000fc60000011602 */
[----:B------:R-:W-:Y:S01]  /*19f0*/  IMAD R14, R8, R14, R163 ;  /* 0x0000000e080e7224 */ /* 0x000fe200078e02a3 */
[----:B------:R-:W-:Y:S01]  /*1a00*/  R2UR UR13, R2 ;  /* 0x00000000020d72ca */ /* 0x000fe200000e0000 */
[----:B------:R-:W-:Y:S01]  /*1a10*/  VOTEU.ANY UP0, P2 ;  /* 0x0000000000ff7886 */ /* 0x000fe20001000100 */
[----:B------:R-:W1:Y:S01]  /*1a20*/  LDC.64 R2, c[0x0][0x4d0] ;  /* 0x00013400ff027b82 */ /* 0x000e620000000a00 */
[----:B---3--:R-:W-:Y:S02]  /*1a30*/  R2UR UR8, R4 ;  /* 0x00000000040872ca */ /* 0x008fe400000e0000 */
[----:B------:R-:W-:Y:S02]  /*1a40*/  R2UR UR9, R14 ;  /* 0x000000000e0972ca */ /* 0x000fe400000e0000 */
[----:B------:R-:W-:-:S06]  /*1a50*/  R2UR UR6, R5 ;  /* 0x00000000050672ca */ /* 0x000fcc00000e0000 */
[----:B------:R-:W-:Y:S01]  /*1a60*/  USEL UR13, UR4, UR13, !UP0 ;  /* 0x0000000d040d7287 */ /* 0x000fe2000c000000 */
[----:B------:R-:W3:Y:S05]  /*1a70*/  LDCU.64 UR4, c[0x0][0x4d8] ;  /* 0x00009b00ff0477ac */ /* 0x000eea0008000a00 */
[----:B------:R-:W-:-:S04]  /*1a80*/  IMAD R9, RZ, RZ, -UR13 ;  /* 0x8000000dff097e24 */ /* 0x000fc8000f8e02ff */
[----:B------:R-:W-:Y:S01]  /*1a90*/  IMAD R9, R7, R9, R6 ;  /* 0x0000000907097224 */ /* 0x000fe200078e0206 */
[----:B-1----:R-:W-:-:S04]  /*1aa0*/  R2UR UR11, R2 ;  /* 0x00000000020b72ca */ /* 0x002fc800000e0000 */
[----:B------:R-:W-:Y:S02]  /*1ab0*/  R2UR UR7, R9 ;  /* 0x00000000090772ca */ /* 0x000fe400000e0000 */
[----:B------:R-:W-:-:S07]  /*1ac0*/  R2UR UR12, R3 ;  /* 0x00000000030c72ca */ /* 0x000fce00000e0000 */
[----:B------:R-:W-:-:S06]  /*1ad0*/  UIMAD UR11, UR9, UR8, UR11 ;  /* 0x00000008090b72a4 */ /* 0x000fcc000f8e020b */
[----:B--23--:R-:W-:-:S12]  /*1ae0*/  UIMAD UR12, UR7, UR6, UR12 ;  /* 0x00000006070c72a4 */ /* 0x00cfd8000f8e020c */
.L_x_23:
[----:B------:R-:W-:Y:S01]  /*1af0*/  @!P0 MOV R3, 0x1800 ;  /* 0x0000180000038802 */ /* 0x000fe20000000f00 */
[----:B------:R-:W-:Y:S01]  /*1b00*/  ULEA UR9, UR18, UR22, 0x3 ;  /* 0x0000001612097291 */ /* 0x000fe2000f8e18ff */
[----:B----4-:R-:W-:Y:S11]  /*1b10*/  @P3 BRA `(.L_x_19) ;  /* 0x0000000000103947 */ /* 0x010ff60003800000 */
[----:B------:R-:W-:Y:S04]  /*1b20*/  MOV R2, UR33 ;  /* 0x0000002100027c02 */ /* 0x000fe80008000f00 */
[----:B------:R-:W-:Y:S04]  /*1b30*/  SHF.L.U32 R5, R2, 0x1f, RZ ;  /* 0x0000001f02057819 */ /* 0x000fe800000006ff */
[----:B------:R-:W1:Y:S02]  /*1b40*/  SYNCS.PHASECHK.TRANS64.TRYWAIT P2, [UR9+0x110], R5 ;  /* 0x00011005ff0075a7 */ /* 0x000e640008041109 */
[----:B-1----:R-:W-:Y:S05]  /*1b50*/  @!P2 BRA `(.L_x_20) ;  /* 0x000000640050a947 */ /* 0x002fea0003800000 */
.L_x_19:
[----:B------:R2:W-:Y:S01]  /*1b60*/  @!P0 SYNCS.ARRIVE.TRANS64 RZ, [UR9], R3 ;  /* 0x00000003ffff89a7 */ /* 0x0005e20008000009 */
[----:B------:R-:W-:Y:S04]  /*1b70*/  BSSY.RECONVERGENT B0, `(.L_x_21) ;  /* 0x0000003000007945 */ /* 0x000fe80003800200 */
[----:B------:R-:W-:Y:S05]  /*1b80*/  @P5 BRA `(.L_x_22) ;  /* 0x0000000000045947 */ /* 0x000fea0003800000 */
[----:B------:R-:W-:Y:S05]  /*1b90*/  BPT.TRAP 0x1 ;  /* 0x000000040000795c */ /* 0x000fea0000300000 */
.L_x_22:
[----:B------:R-:W-:Y:S05]  /*1ba0*/  BSYNC.RECONVERGENT B0 ;  /* 0x0000000000007941 */ /* 0x000fea0003800200 */
.L_x_21:
[----:B------:R-:W-:Y:S02]  /*1bb0*/  UIADD3 UR32, UPT, UPT, UR18, 0x1, URZ ;  /* 0x0000000112207890 */ /* 0x000fe4000fffe0ff */
[----:B------:R-:W-:Y:S02]  /*1bc0*/  UIMAD UR7, UR28, UR14, UR4 ;  /* 0x0000000e1c0772a4 */ /* 0x000fe4000f8e0204 */
[----:B------:R-:W-:Y:S02]  /*1bd0*/  UISETP.NE.AND UP0, UPT, UR32, 0x22, UPT ;  /* 0x000000222000788c */ /* 0x000fe4000bf05270 */
[----:B------:R-:W-:Y:S02]  /*1be0*/  UIMAD UR6, UR29, UR15, UR5 ;  /* 0x0000000f1d0672a4 */ /* 0x000fe4000f8e0205 */
[----:B------:R-:W-:Y:S02]  /*1bf0*/  USEL UR8, URZ, 0x1, UP0 ;  /* 0x00000001ff087887 */ /* 0x000fe40008000000 */
[----:B------:R-:W-:Y:S02]  /*1c00*/  USEL UR32, UR32, URZ, UP0 ;  /* 0x000000ff20207287 */ /* 0x000fe40008000000 */
[----:B------:R-:W-:Y:S02]  /*1c10*/  ULOP3.LUT UR33, UR33, UR8, URZ, 0x3c, !UPT ;  /* 0x0000000821217292 */ /* 0x000fe4000f8e3cff */
[----:B------:R-:W-:Y:S02]  /*1c20*/  ULEA UR8, UR32, UR22, 0x3 ;  /* 0x0000001620087291 */ /* 0x000fe4000f8e18ff */
[----:B------:R-:W-:Y:S02]  /*1c30*/  ULEA UR21, UR18, UR22, 0xb ;  /* 0x0000001612157291 */ /* 0x000fe4000f8e58ff */
[----:B------:R-:W-:Y:S01]  /*1c40*/  UIADD3 UR44, UP1, UPT, UR36, 0x80, URZ ;  /* 0x00000080242c7890 */ /* 0x000fe2000ff3e0ff */
[----:B-1----:R-:W-:Y:S01]  /*1c50*/  MOV R2, UR33 ;  /* 0x0000002100027c02 */ /* 0x002fe20008000f00 */
[----:B------:R-:W-:Y:S02]  /*1c60*/  UPRMT UR42, UR7, 0x40, UR6 ;  /* 0x00000040072a7896 */ /* 0x000fe40008000006 */
[----:B------:R-:W-:Y:S01]  /*1c70*/  UIADD3 UR24, UPT, UPT, UR21, 0x26600, URZ ;  /* 0x0002660015187890 */ /* 0x000fe2000fffe0ff */
[----:B--2---:R-:W-:Y:S01]  /*1c80*/  SHF.L.U32 R3, R2, 0x1f, RZ ;  /* 0x0000001f02037819 */ /* 0x004fe200000006ff */
[----:B------:R-:W-:Y:S02]  /*1c90*/  USHF.L.U32 UR10, UR30, 0x5, URZ ;  /* 0x000000051e0a7899 */ /* 0x000fe400080006ff */
[----:B------:R-:W-:Y:S01]  /*1ca0*/  UIADD3.X UR45, UPT, UPT, URZ, UR37, URZ, UP1, !UPT ;  /* 0x00000025ff2d7290 */ /* 0x000fe20008ffe4ff */
[----:B------:R3:W4:Y:S01]  /*1cb0*/  SYNCS.PHASECHK.TRANS64.TRYWAIT P3, [UR8+0x110], R3 ;  /* 0x00011003ff0075a7 */ /* 0x0007220008061108 */
[----:B------:R-:W-:Y:S02]  /*1cc0*/  ULEA UR8, UR18, UR22, 0xc ;  /* 0x0000001612087291 */ /* 0x000fe4000f8e60ff */
[----:B------:R-:W-:Y:S02]  /*1cd0*/  UPRMT UR21, UR42, 0x5410, URZ ;  /* 0x000054102a157896 */ /* 0x000fe400080000ff */
[----:B------:R-:W-:Y:S02]  /*1ce0*/  UIADD3 UR8, UPT, UPT, UR8, 0x4600, URZ ;  /* 0x0000460008087890 */ /* 0x000fe4000fffe0ff */
[----:B------:R-:W-:Y:S02]  /*1cf0*/  UIADD3 UR40, UP0, UPT, UR36, 0x180, URZ ;  /* 0x0000018024287890 */ /* 0x000fe4000ff1e0ff */
[----:B------:R-:W-:Y:S02]  /*1d00*/  UIADD3 UR19, UPT, UPT, UR28, 0x1, URZ ;  /* 0x000000011c137890 */ /* 0x000fe4000fffe0ff */
[----:B------:R-:W-:Y:S02]  /*1d10*/  UIADD3.X UR41, UPT, UPT, URZ, UR37, URZ, UP0, !UPT ;  /* 0x00000025ff297290 */ /* 0x000fe400087fe4ff */
[----:B------:R-:W-:Y:S01]  /*1d20*/  UISETP.NE.AND UP2, UPT, UR19, UR17, UPT ;  /* 0x000000111300728c */ /* 0x000fe2000bf45270 */
[----:B------:R-:W-:Y:S01]  /*1d30*/  UTMALDG.4D.IM2COL [UR8], [UR44], UR21 ;  /* 0x000000082c0073b4 */ /* 0x000fe20008058015 */
[----:B------:R-:W-:Y:S02]  /*1d40*/  UIADD3 UR18, UPT, UPT, UR29, 0x1, URZ ;  /* 0x000000011d127890 */ /* 0x000fe4000fffe0ff */
[----:B------:R-:W-:Y:S02]  /*1d50*/  UIADD3 UR20, UPT, UPT, UR20, 0x1, URZ ;  /* 0x0000000114147890 */ /* 0x000fe4000fffe0ff */
[----:B------:R-:W-:Y:S01]  /*1d60*/  UIADD3 UR42, UPT, UPT, UR30, 0x1, URZ ;  /* 0x000000011e2a7890 */ /* 0x000fe2000fffe0ff */
[----:B------:R-:W-:Y:S01]  /*1d70*/  UMOV UR38, 0x0 ;  /* 0x0000000000267882 */ /* 0x000fe20000000000 */
[----:B------:R-:W-:Y:S01]  /*1d80*/  UMOV UR39, 0x10000000 ;  /* 0x1000000000277882 */ /* 0x000fe20000000000 */
[----:B------:R-:W-:Y:S02]  /*1d90*/  UMOV UR25, UR9 ;  /* 0x0000000900197c82 */ /* 0x000fe40008000000 */
[----:B------:R-:W-:Y:S01]  /*1da0*/  @UP2 UIADD3 UR18, UPT, UPT, UR29, URZ, URZ ;  /* 0x000000ff1d122290 */ /* 0x000fe2000fffe0ff */
[----:B------:R-:W-:Y:S03]  /*1db0*/  UMOV UR27, UR10 ;  /* 0x0000000a001b7c82 */ /* 0x000fe60008000000 */
[----:B------:R-:W-:Y:S01]  /*1dc0*/  UISETP.NE.AND UP0, UPT, UR18, UR16, UPT ;  /* 0x000000101200728c */ /* 0x000fe2000bf05270 */
[----:B------:R1:W-:Y:S10]  /*1dd0*/  UTMALDG.4D [UR24], [UR40], desc[UR38] ;  /* 0x00002618280075b4 */ /* 0x0003f40008019000 */
[----:B------:R-:W-:Y:S07]  /*1de0*/  @UP0 UIADD3 UR42, UPT, UPT, UR30, URZ, URZ ;  /* 0x000000ff1e2a0290 */ /* 0x000fee000fffe0ff */
[----:B------:R-:W-:Y:S01]  /*1df0*/  UMOV UR30, UR42 ;  /* 0x0000002a001e7c82 */ /* 0x000fe20008000000 */
[----:B-1----:R-:W-:Y:S02]  /*1e00*/  USEL UR29, UR18, URZ, UP0 ;  /* 0x000000ff121d7287 */ /* 0x002fe40008000000 */
[----:B------:R-:W-:Y:S02]  /*1e10*/  UISETP.NE.AND UP0, UPT, UR20, UR31, UPT ;  /* 0x0000001f1400728c */ /* 0x000fe4000bf05270 */
[----:B------:R-:W-:Y:S01]  /*1e20*/  USEL UR28, UR19, URZ, UP2 ;  /* 0x000000ff131c7287 */ /* 0x000fe20009000000 */
[----:B------:R-:W-:Y:S06]  /*1e30*/  UMOV UR18, UR32 ;  /* 0x0000002000127c82 */ /* 0x000fec0008000000 */
[----:B---3--:R-:W-:Y:S05]  /*1e40*/  BRA.U UP0, `(.L_x_23) ;  /* 0xfffffffd00287547 */ /* 0x008fea000b83ffff */
.L_x_18:
[----:B------:R-:W-:Y:S01]  /*1e50*/  ULEA UR4, UR32, UR22, 0x3 ;  /* 0x0000001620047291 */ /* 0x000fe2000f8e18ff */
[----:B-1----:R-:W-:Y:S01]  /*1e60*/  MOV R2, UR33 ;  /* 0x0000002100027c02 */ /* 0x002fe20008000f00 */
[----:B------:R-:W-:Y:S01]  /*1e70*/  @!P1 SYNCS.ARRIVE.TRANS64.A1T0 RZ, [UR22+0x238], RZ ;  /* 0x000238ffffff99a7 */ /* 0x000fe20008100016 */
[----:B------:R-:W-:Y:S02]  /*1e80*/  UISETP.GE.AND UP0, UPT, UR34, 0x1, UPT ;  /* 0x000000012200788c */ /* 0x000fe4000bf06270 */
[----:B------:R-:W-:-:S04]  /*1e90*/  SHF.L.U32 R2, R2, 0x1f, RZ ;  /* 0x0000001f02027819 */ /* 0x000fc800000006ff */
[----:B------:R1:W3:Y:S03]  /*1ea0*/  SYNCS.PHASECHK.TRANS64.TRYWAIT P2, [UR4+0x110], R2 ;  /* 0x00011002ff0075a7 */ /* 0x0002e60008041104 */
[----:B------:R-:W-:Y:S05]  /*1eb0*/  BRA.U !UP0, `(.L_x_24) ;  /* 0x0000000508747547 */ /* 0x000fea000b800000 */
[----:B------:R-:W4:Y:S01]  /*1ec0*/  LDC.64 R8, c[0x0][0x480] ;  /* 0x00012000ff087b82 */ /* 0x000f220000000a00 */
[----:B------:R-:W2:Y:S01]  /*1ed0*/  LDCU UR25, c[0x0][0x390] ;  /* 0x00007200ff1977ac */ /* 0x000ea20008000800 */
[----:B------:R-:W2:Y:S06]  /*1ee0*/  LDCU UR27, c[0x0][0x38c] ;  /* 0x00007180ff1b77ac */ /* 0x000eac0008000800 */
[----:B------:R-:W4:Y:S01]  /*1ef0*/  LDC.64 R6, c[0x0][0x488] ;  /* 0x00012200ff067b82 */ /* 0x000f220000000a00 */
[----:B------:R-:W2:Y:S01]  /*1f00*/  LDCU.64 UR14, c[0x0][0x4b8] ;  /* 0x00009700ff0e77ac */ /* 0x000ea20008000a00 */
[----:B------:R-:W-:Y:S01]  /*1f10*/  UIADD3 UR31, UPT, UPT, UR34, UR31, URZ ;  /* 0x0000001f221f7290 */ /* 0x000fe2000fffe0ff */
[----:B------:R-:W-:-:S05]  /*1f20*/  UMOV UR40, UR34 ;  /* 0x0000002200287c82 */ /* 0x000fca0008000000 */
[----:B-1----:R-:W1:Y:S01]  /*1f30*/  LDC.64 R2, c[0x0][0x490] ;  /* 0x00012400ff027b82 */ /* 0x002e620000000a00 */
[----:B------:R-:W-:Y:S01]  /*1f40*/  UMOV UR38, UR32 ;  /* 0x0000002000267c82 */ /* 0x000fe20008000000 */
[----:B----4-:R-:W-:Y:S01]  /*1f50*/  IMAD.HI.U32 R9, R163, R9, RZ ;  /* 0x00000009a3097227 */ /* 0x010fe200078e00ff */
[----:B------:R-:W-:-:S05]  /*1f60*/  ISETP.NE.AND P1, PT, R8, 0x1, PT ;  /* 0x000000010800780c */ /* 0x000fca0003f25270 */
[----:B------:R-:W4:Y:S01]  /*1f70*/  LDC.64 R4, c[0x0][0x4b0] ;  /* 0x00012c00ff047b82 */ /* 0x000f220000000a00 */
[----:B------:R-:W-:-:S04]  /*1f80*/  SHF.R.U32.HI R6, RZ, R6, R9 ;  /* 0x00000006ff067219 */ /* 0x000fc80000011609 */
        /* <DEDUP_REMOVED lines=10> */
[----:B----4-:R-:W-:Y:S02]  /*2030*/  R2UR UR8, R4 ;  /* 0x00000000040872ca */ /* 0x010fe400000e0000 */
[----:B------:R-:W-:Y:S02]  /*2040*/  R2UR UR9, R9 ;  /* 0x00000000090972ca */ /* 0x000fe400000e0000 */
[----:B------:R-:W-:-:S06]  /*2050*/  R2UR UR6, R5 ;  /* 0x00000000050672ca */ /* 0x000fcc00000e0000 */
[----:B------:R-:W-:Y:S01]  /*2060*/  USEL UR21, UR4, UR21, !UP0 ;  /* 0x0000001504157287 */ /* 0x000fe2000c000000 */
[----:B------:R-:W4:Y:S05]  /*2070*/  LDCU.64 UR4, c[0x0][0x4d8] ;  /* 0x00009b00ff0477ac */ /* 0x000f2a0008000a00 */
[----:B------:R-:W-:-:S04]  /*2080*/  IMAD R14, RZ, RZ, -UR21 ;  /* 0x80000015ff0e7e24 */ /* 0x000fc8000f8e02ff */
[----:B------:R-:W-:Y:S01]  /*2090*/  IMAD R14, R7, R14, R6 ;  /* 0x0000000e070e7224 */ /* 0x000fe200078e0206 */
[----:B-1----:R-:W-:-:S04]  /*20a0*/  R2UR UR19, R2 ;  /* 0x00000000021372ca */ /* 0x002fc800000e0000 */
[----:B------:R-:W-:Y:S02]  /*20b0*/  R2UR UR7, R14 ;  /* 0x000000000e0772ca */ /* 0x000fe400000e0000 */
[----:B------:R-:W-:-:S07]  /*20c0*/  R2UR UR20, R3 ;  /* 0x00000000031472ca */ /* 0x000fce00000e0000 */
[----:B------:R-:W-:-:S06]  /*20d0*/  UIMAD UR19, UR9, UR8, UR19 ;  /* 0x00000008091372a4 */ /* 0x000fcc000f8e0213 */
[----:B--2-4-:R-:W-:-:S12]  /*20e0*/  UIMAD UR20, UR7, UR6, UR20 ;  /* 0x00000006071472a4 */ /* 0x014fd8000f8e0214 */
.L_x_29:
[----:B------:R-:W-:Y:S01]  /*20f0*/  @!P0 MOV R3, 0x1800 ;  /* 0x0000180000038802 */ /* 0x000fe20000000f00 */
[----:B------:R-:W-:Y:S01]  /*2100*/  ULEA UR17, UR38, UR22, 0x3 ;  /* 0x0000001626117291 */ /* 0x000fe2000f8e18ff */
[----:B--23--:R-:W-:Y:S11]  /*2110*/  @P2 BRA `(.L_x_25) ;  /* 0x0000000000102947 */ /* 0x00cff60003800000 */
[----:B------:R-:W-:Y:S04]  /*2120*/  MOV R2, UR33 ;  /* 0x0000002100027c02 */ /* 0x000fe80008000f00 */
[----:B------:R-:W-:Y:S04]  /*2130*/  SHF.L.U32 R5, R2, 0x1f, RZ ;  /* 0x0000001f02057819 */ /* 0x000fe800000006ff */
[----:B------:R-:W1:Y:S02]  /*2140*/  SYNCS.PHASECHK.TRANS64.TRYWAIT P1, [UR17+0x110], R5 ;  /* 0x00011005ff0075a7 */ /* 0x000e640008021111 */
[----:B-1----:R-:W-:Y:S05]  /*2150*/  @!P1 BRA `(.L_x_26) ;  /* 0x0000005c00e89947 */ /* 0x002fea0003800000 */
.L_x_25:
[----:B------:R2:W-:Y:S01]  /*2160*/  @!P0 SYNCS.ARRIVE.TRANS64 RZ, [UR17], R3 ;  /* 0x00000003ffff89a7 */ /* 0x0005e20008000011 */
[----:B------:R-:W-:Y:S04]  /*2170*/  BSSY.RECONVERGENT B0, `(.L_x_27) ;  /* 0x0000003000007945 */ /* 0x000fe80003800200 */
[----:B------:R-:W-:Y:S05]  /*2180*/  @P5 BRA `(.L_x_28) ;  /* 0x0000000000045947 */ /* 0x000fea0003800000 */
[----:B------:R-:W-:Y:S05]  /*2190*/  BPT.TRAP 0x1 ;  /* 0x000000040000795c */ /* 0x000fea0000300000 */
.L_x_28:
[----:B------:R-:W-:Y:S05]  /*21a0*/  BSYNC.RECONVERGENT B0 ;  /* 0x0000000000007941 */ /* 0x000fea0003800200 */
.L_x_27:
        /* <DEDUP_REMOVED lines=8> */
[----:B------:R-:W-:Y:S02]  /*2230*/  UIADD3 UR39, UPT, UPT, UR28, 0x1, URZ ;  /* 0x000000011c277890 */ /* 0x000fe4000fffe0ff */
[----:B------:R-:W-:Y:S01]  /*2240*/  UIADD3 UR46, UP1, UPT, UR36, 0x80, URZ ;  /* 0x00000080242e7890 */ /* 0x000fe2000ff3e0ff */
[----:B-1----:R-:W-:Y:S01]  /*2250*/  MOV R2, UR33 ;  /* 0x0000002100027c02 */ /* 0x002fe20008000f00 */
[----:B------:R-:W-:Y:S02]  /*2260*/  ULEA UR16, UR38, UR22, 0xc ;  /* 0x0000001626107291 */ /* 0x000fe4000f8e60ff */
[----:B------:R-:W-:Y:S01]  /*2270*/  UPRMT UR41, UR6, 0x40, UR7 ;  /* 0x0000004006297896 */ /* 0x000fe20008000007 */
[----:B--2---:R-:W-:Y:S01]  /*2280*/  SHF.L.U32 R3, R2, 0x1f, RZ ;  /* 0x0000001f02037819 */ /* 0x004fe200000006ff */
[----:B------:R-:W-:Y:S02]  /*2290*/  UISETP.NE.AND UP2, UPT, UR39, UR27, UPT ;  /* 0x0000001b2700728c */ /* 0x000fe4000bf45270 */
[----:B------:R-:W-:Y:S01]  /*22a0*/  USHF.L.U32 UR18, UR30, 0x5, URZ ;  /* 0x000000051e127899 */ /* 0x000fe200080006ff */
[----:B------:R1:W2:Y:S01]  /*22b0*/  SYNCS.PHASECHK.TRANS64.TRYWAIT P2, [UR8+0x110], R3 ;  /* 0x00011003ff0075a7 */ /* 0x0002a20008041108 */
[----:B------:R-:W-:Y:S02]  /*22c0*/  UIADD3.X UR47, UPT, UPT, URZ, UR37, URZ, UP1, !UPT ;  /* 0x00000025ff2f7290 */ /* 0x000fe40008ffe4ff */
[----:B------:R-:W-:Y:S02]  /*22d0*/  UIADD3 UR16, UPT, UPT, UR16, 0x4600, URZ ;  /* 0x0000460010107890 */ /* 0x000fe4000fffe0ff */
[----:B------:R-:W-:Y:S02]  /*22e0*/  UPRMT UR48, UR41, 0x5410, URZ ;  /* 0x0000541029307896 */ /* 0x000fe400080000ff */
[----:B------:R-:W-:Y:S02]  /*22f0*/  UIADD3 UR44, UP0, UPT, UR36, 0x180, URZ ;  /* 0x00000180242c7890 */ /* 0x000fe4000ff1e0ff */
[----:B------:R-:W-:Y:S02]  /*2300*/  ULEA UR8, UR38, UR22, 0xb ;  /* 0x0000001626087291 */ /* 0x000fe4000f8e58ff */
[----:B------:R-:W-:Y:S02]  /*2310*/  UIADD3.X UR45, UPT, UPT, URZ, UR37, URZ, UP0, !UPT ;  /* 0x00000025ff2d7290 */ /* 0x000fe400087fe4ff */
[----:B------:R-:W-:Y:S01]  /*2320*/  UIADD3 UR8, UPT, UPT, UR8, 0x26600, URZ ;  /* 0x0002660008087890 */ /* 0x000fe2000fffe0ff */
[----:B------:R1:W-:Y:S01]  /*2330*/  UTMALDG.4D.IM2COL [UR16], [UR46], UR48 ;  /* 0x000000102e0073b4 */ /* 0x0003e20008058030 */
[----:B------:R-:W-:Y:S02]  /*2340*/  UIADD3 UR38, UPT, UPT, UR29, 0x1, URZ ;  /* 0x000000011d267890 */ /* 0x000fe4000fffe0ff */
[----:B------:R-:W-:Y:S02]  /*2350*/  @UP2 UIADD3 UR38, UPT, UPT, UR29, URZ, URZ ;  /* 0x000000ff1d262290 */ /* 0x000fe4000fffe0ff */
[----:B------:R-:W-:Y:S02]  /*2360*/  UIADD3 UR41, UPT, UPT, UR30, 0x1, URZ ;  /* 0x000000011e297890 */ /* 0x000fe4000fffe0ff */
[----:B------:R-:W-:Y:S02]  /*2370*/  UISETP.NE.AND UP0, UPT, UR38, UR25, UPT ;  /* 0x000000192600728c */ /* 0x000fe4000bf05270 */
[----:B------:R-:W-:Y:S01]  /*2380*/  UIADD3 UR49, UPT, UPT, UR40, -0x1, URZ ;  /* 0xffffffff28317890 */ /* 0x000fe2000fffe0ff */
[----:B------:R-:W-:Y:S01]  /*2390*/  UMOV UR42, 0x0 ;  /* 0x00000000002a7882 */ /* 0x000fe20000000000 */
[----:B------:R-:W-:Y:S01]  /*23a0*/  UMOV UR43, 0x10000000 ;  /* 0x10000000002b7882 */ /* 0x000fe20000000000 */
[----:B------:R-:W-:Y:S01]  /*23b0*/  UMOV UR10, UR26 ;  /* 0x0000001a000a7c82 */ /* 0x000fe20008000000 */
[----:B------:R-:W-:Y:S01]  /*23c0*/  UMOV UR12, UR28 ;  /* 0x0000001c000c7c82 */ /* 0x000fe20008000000 */
[----:B------:R-:W-:Y:S01]  /*23d0*/  USEL UR28, UR39, URZ, UP2 ;  /* 0x000000ff271c7287 */ /* 0x000fe20009000000 */
[----:B------:R-:W-:Y:S03]  /*23e0*/  UMOV UR13, UR29 ;  /* 0x0000001d000d7c82 */ /* 0x000fe60008000000 */
[----:B------:R-:W-:Y:S02]  /*23f0*/  @UP0 UIADD3 UR41, UPT, UPT, UR30, URZ, URZ ;  /* 0x000000ff1e290290 */ /* 0x000fe4000fffe0ff */
[----:B------:R-:W-:Y:S01]  /*2400*/  USEL UR29, UR38, URZ, UP0 ;  /* 0x000000ff261d7287 */ /* 0x000fe20008000000 */
[----:B------:R-:W-:Y:S01]  /*2410*/  UMOV UR9, UR17 ;  /* 0x0000001100097c82 */ /* 0x000fe20008000000 */
[----:B------:R-:W-:Y:S01]  /*2420*/  UMOV UR11, UR18 ;  /* 0x00000012000b7c82 */ /* 0x000fe20008000000 */
[----:B------:R-:W-:Y:S01]  /*2430*/  UISETP.GT.U32.AND UP0, UPT, UR40, 0x1, UPT ;  /* 0x000000012800788c */ /* 0x000fe2000bf04070 */
[----:B------:R1:W-:Y:S01]  /*2440*/  UTMALDG.4D [UR8], [UR44], desc[UR42] ;  /* 0x00002a082c0075b4 */ /* 0x0003e20008019000 */
[----:B------:R-:W-:Y:S01]  /*2450*/  UMOV UR38, UR32 ;  /* 0x0000002000267c82 */ /* 0x000fe20008000000 */
[----:B------:R-:W-:Y:S01]  /*2460*/  UMOV UR40, UR49 ;  /* 0x0000003100287c82 */ /* 0x000fe20008000000 */
[----:B------:R-:W-:Y:S05]  /*2470*/  UMOV UR30, UR41 ;  /* 0x00000029001e7c82 */ /* 0x000fea0008000000 */
[----:B-1----:R-:W-:Y:S05]  /*2480*/  BRA.U UP0, `(.L_x_29) ;  /* 0xfffffffd00187547 */ /* 0x002fea000b83ffff */
.L_x_24:
[----:B------:R-:W-:Y:S01]  /*2490*/  SHF.L.U32 R3, R12, 0x1f, RZ ;  /* 0x0000001f0c037819 */ /* 0x000fe200000006ff */
[----:B------:R-:W-:-:S03]  /*24a0*/  NOP ;  /* 0x0000000000007918 */ /* 0x000fc60000000000 */
[----:B------:R-:W4:Y:S02]  /*24b0*/  SYNCS.PHASECHK.TRANS64.TRYWAIT P1, [UR22+0x240], R3 ;  /* 0x00024003ff0075a7 */ /* 0x000f240008021116 */
[----:B----4-:R-:W-:Y:S05]  /*24c0*/  @!P1 BRA `(.L_x_30) ;  /* 0x0000005c00249947 */ /* 0x010fea0003800000 */
.L_x_121:
[----:B------:R-:W4:Y:S01]  /*24d0*/  LDS.128 R4, [UR22+0x280] ;  /* 0x00028016ff047984 */ /* 0x000f220008000c00 */
[----:B------:R-:W-:Y:S01]  /*24e0*/  UIADD3 UR4, UPT, UPT, UR22, 0x248, URZ ;  /* 0x0000024816047890 */ /* 0x000fe2000fffe0ff */
[----:B------:R-:W-:Y:S01]  /*24f0*/  ISETP.GE.AND P1, PT, R72, 0x1, PT ;  /* 0x000000014800780c */ /* 0x000fe20003f26270 */
[----:B------:R-:W-:Y:S01]  /*2500*/  @!PT LDS RZ, [RZ] ;  /* 0x00000000fffff984 */ /* 0x000fe20000000800 */
[----:B------:R-:W-:Y:S01]  /*2510*/  @!PT LDS RZ, [RZ] ;  /* 0x00000000fffff984 */ /* 0x000fe20000000800 */
[----:B------:R-:W-:Y:S01]  /*2520*/  @!PT LDS RZ, [RZ] ;  /* 0x00000000fffff984 */ /* 0x000fe20000000800 */
[----:B------:R-:W-:Y:S01]  /*2530*/  @!PT LDS RZ, [RZ] ;  /* 0x00000000fffff984 */ /* 0x000fe20000000800 */
[----:B------:R1:W-:Y:S06]  /*2540*/  MEMBAR.ALL.CTA ;  /* 0x0000000000007992 */ /* 0x0003ec0000008000 */
[----:B-1----:R-:W1:Y:S01]  /*2550*/  FENCE.VIEW.ASYNC.S ;  /* 0x00000000000073c6 */ /* 0x002e620000000000 */
[----:B------:R-:W-:-:S09]  /*2560*/  UPRMT UR4, URZ, 0x654, UR4 ;  /* 0x00000654ff047896 */ /* 0x000fd20008000004 */
[----:B-1----:R-:W-:Y:S01]  /*2570*/  SYNCS.ARRIVE.TRANS64.RED.A1T0 RZ, [UR4], RZ ;  /* 0x000000ffffff79a7 */ /* 0x002fe20008100404 */
[----:B----4-:R-:W-:-:S13]  /*2580*/  LOP3.LUT P4, RZ, R6, 0x1, RZ, 0xc0, !PT ;  /* 0x0000000106ff7812 */ /* 0x010fda000788c0ff */
[----:B------:R-:W-:Y:S02]  /*2590*/  @P4 MOV R13, R4 ;  /* 0x00000004000d4202 */ /* 0x000fe40000000f00 */
[----:B------:R-:W-:Y:S01]  /*25a0*/  @P4 LOP3.LUT R10, R5, 0xffff, RZ, 0xc0, !PT ;  /* 0x0000ffff050a4812 */ /* 0x000fe200078ec0ff */
[----:B------:R-:W-:Y:S06]  /*25b0*/  @!P1 BRA `(.L_x_31) ;  /* 0x0000000000b89947 */ /* 0x000fec0003800000 */
[----:B------:R-:W1:Y:S01]  /*25c0*/  LDC.64 R4, c[0x0][0xb18] ;  /* 0x0002c600ff047b82 */ /* 0x000e620000000a00 */
[----:B--2---:R-:W-:-:S07]  /*25d0*/  ISETP.NE.AND P3, PT, R72, 0x1, PT ;  /* 0x000000014800780c */ /* 0x004fce0003f65270 */
[----:B------:R-:W2:Y:S08]  /*25e0*/  LDC.64 R6, c[0x0][0xb10] ;  /* 0x0002c400ff067b82 */ /* 0x000eb00000000a00 */
[----:B------:R-:W4:Y:S08]  /*25f0*/  LDC R8, c[0x0][0xb20] ;  /* 0x0002c800ff087b82 */ /* 0x000f300000000800 */
[----:B------:R-:W3:Y:S01]  /*2600*/  LDC R14, c[0x0][0xb0c] ;  /* 0x0002c300ff0e7b82 */ /* 0x000ee20000000800 */
[----:B-1----:R-:W-:Y:S01]  /*2610*/  IMAD.HI.U32 R9, R0, R5, RZ ;  /* 0x0000000500097227 */ /* 0x002fe200078e00ff */
[----:B------:R-:W-:-:S03]  /*2620*/  ISETP.NE.AND P1, PT, R4, 0x1, PT ;  /* 0x000000010400780c */ /* 0x000fc60003f25270 */
[----:B------:R-:W-:-:S03]  /*2630*/  IMAD.HI.U32 R5, R10, R5, RZ ;  /* 0x000000050a057227 */ /* 0x000fc600078e00ff */
[----:B------:R-:W1:Y:S01]  /*2640*/  LDC.64 R2, c[0x0][0xb28] ;  /* 0x0002ca00ff027b82 */ /* 0x000e620000000a00 */
[----:B--2---:R-:W-:-:S04]  /*2650*/  IMAD.HI.U32 R16, R11, R6, RZ ;  /* 0x000000060b107227 */ /* 0x004fc800078e00ff */
[----:B------:R-:W-:Y:S01]  /*2660*/  IMAD.HI.U32 R18, R13, R6, RZ ;  /* 0x000000060d127227 */ /* 0x000fe200078e00ff */
[----:B------:R-:W-:Y:S02]  /*2670*/  SHF.R.U32.HI R16, RZ, R7, R16 ;  /* 0x00000007ff107219 */ /* 0x000fe40000011610 */
[-C--:B----4-:R-:W-:Y:S02]  /*2680*/  SHF.R.U32.HI R9, RZ, R8.reuse, R9 ;  /* 0x00000008ff097219 */ /* 0x090fe40000011609 */
[----:B------:R-:W-:Y:S02]  /*2690*/  SHF.R.U32.HI R5, RZ, R8, R5 ;  /* 0x00000008ff057219 */ /* 0x000fe40000011605 */
[----:B------:R-:W-:Y:S02]  /*26a0*/  SEL R9, R0, R9, !P1 ;  /* 0x0000000900097207 */ /* 0x000fe40004800000 */
[----:B------:R-:W-:Y:S02]  /*26b0*/  SHF.R.U32.HI R18, RZ, R7, R18 ;  /* 0x00000007ff127219 */ /* 0x000fe40000011612 */
[----:B---3--:R-:W-:-:S02]  /*26c0*/  ISETP.NE.AND P2, PT, R14, 0x1, PT ;  /* 0x000000010e00780c */ /* 0x008fc40003f45270 */
[----:B------:R-:W-:Y:S02]  /*26d0*/  SEL R5, R10, R5, !P1 ;  /* 0x000000050a057207 */ /* 0x000fe40004800000 */
[----:B------:R-:W-:Y:S02]  /*26e0*/  SEL R15, R11, R16, !P2 ;  /* 0x000000100b0f7207 */ /* 0x000fe40005000000 */
[----:B------:R-:W-:Y:S01]  /*26f0*/  SEL R7, R13, R18, !P2 ;  /* 0x000000120d077207 */ /* 0x000fe20005000000 */
[----:B-1----:R-:W-:-:S04]  /*2700*/  IMAD.HI.U32 R16, R9, R2, RZ ;  /* 0x0000000209107227 */ /* 0x002fc800078e00ff */
[----:B------:R-:W-:Y:S01]  /*2710*/  IMAD.HI.U32 R6, R15, R2, RZ ;  /* 0x000000020f067227 */ /* 0x000fe200078e00ff */
[----:B------:R-:W-:-:S04]  /*2720*/  @P3 SHF.R.U32.HI R9, RZ, R3, R16 ;  /* 0x00000003ff093219 */ /* 0x000fc80000011610 */
[----:B------:R-:W-:Y:S01]  /*2730*/  @P3 SHF.R.U32.HI R15, RZ, R3, R6 ;  /* 0x00000003ff0f3219 */ /* 0x000fe20000011606 */
[----:B------:R-:W-:-:S04]  /*2740*/  IMAD R9, R72, R9, RZ ;  /* 0x0000000948097224 */ /* 0x000fc800078e02ff */
[----:B------:R-:W-:Y:S01]  /*2750*/  IMAD R6, R72, R15, RZ ;  /* 0x0000000f48067224 */ /* 0x000fe200078e02ff */
[C---:B------:R-:W-:Y:S02]  /*2760*/  ISETP.GE.AND P1, PT, R5.reuse, R9, PT ;  /* 0x000000090500720c */ /* 0x040fe40003f26270 */
[----:B------:R-:W-:Y:S02]  /*2770*/  IADD3 R9, PT, PT, -R5, RZ, RZ ;  /* 0x000000ff05097210 */ /* 0x000fe40007ffe1ff */
[----:B------:R-:W-:Y:S01]  /*2780*/  ISETP.GE.OR P1, PT, R7, R6, P1 ;  /* 0x000000060700720c */ /* 0x000fe20000f26670 */
[----:B------:R-:W-:-:S04]  /*2790*/  IMAD.HI.U32 R6, R5, R2, RZ ;  /* 0x0000000205067227 */ /* 0x000fc800078e00ff */
[----:B------:R-:W-:Y:S01]  /*27a0*/  IMAD R9, R4, R9, R10 ;  /* 0x0000000904097224 */ /* 0x000fe200078e020a */
[----:B------:R-:W-:-:S04]  /*27b0*/  SHF.R.U32.HI R6, RZ, R3, R6 ;  /* 0x00000003ff067219 */ /* 0x000fc80000011606 */
[----:B------:R-:W-:-:S03]  /*27c0*/  SEL R6, R5, R6, !P3 ;  /* 0x0000000605067207 */ /* 0x000fc60005800000 */
[----:B------:R-:W-:-:S04]  /*27d0*/  @!P1 IMAD.HI.U32 R8, R7, R2, RZ ;  /* 0x0000000207089227 */ /* 0x000fc800078e00ff */
[----:B------:R-:W-:Y:S01]  /*27e0*/  IMAD.MOV R2, RZ, RZ, -R6 ;  /* 0x000000ffff027224 */ /* 0x000fe200078e0a06 */
[----:B------:R-:W-:-:S03]  /*27f0*/  @!P1 SHF.R.U32.HI R8, RZ, R3, R8 ;  /* 0x00000003ff089219 */ /* 0x000fc60000011608 */
[----:B------:R-:W-:Y:S01]  /*2800*/  IMAD R2, R72, R2, R5 ;  /* 0x0000000248027224 */ /* 0x000fe200078e0205 */
[----:B------:R-:W-:-:S05]  /*2810*/  @!P1 SEL R3, R7, R8, !P3 ;  /* 0x0000000807039207 */ /* 0x000fca0005800000 */
[--C-:B------:R-:W-:Y:S02]  /*2820*/  @!P1 IMAD.IADD R6, R6, 0x1, -R3.reuse ;  /* 0x0000000106069824 */ /* 0x100fe400078e0a03 */
[----:B------:R-:W-:Y:S01]  /*2830*/  @!P1 IMAD R3, R2, R15, R3 ;  /* 0x0000000f02039224 */ /* 0x000fe200078e0203 */
[----:B------:R-:W-:Y:S01]  /*2840*/  IADD3 R2, PT, PT, -R7, RZ, RZ ;  /* 0x000000ff07027210 */ /* 0x000fe20007ffe1ff */
[----:B------:R-:W-:Y:S02]  /*2850*/  @!P1 IMAD R5, R72, R6, R7 ;  /* 0x0000000648059224 */ /* 0x000fe400078e0207 */
[----:B------:R-:W-:Y:S02]  /*2860*/  @!P1 IMAD.MOV.U32 R7, RZ, RZ, R3 ;  /* 0x000000ffff079224 */ /* 0x000fe400078e0003 */
[----:B------:R-:W-:Y:S02]  /*2870*/  IMAD R2, R14, R2, R13 ;  /* 0x000000020e027224 */ /* 0x000fe400078e020d */
[----:B------:R-:W-:-:S02]  /*2880*/  IMAD R10, R5, R4, R9 ;  /* 0x00000004050a7224 */ /* 0x000fc400078e0209 */
[----:B------:R-:W-:Y:S02]  /*2890*/  IMAD R13, R7, R14, R2 ;  /* 0x0000000e070d7224 */ /* 0x000fe400078e0202 */
.L_x_31:
[----:B------:R-:W1:Y:S02]  /*28a0*/  LDCU UR4, c[0x0][0xb30] ;  /* 0x00016600ff0477ac */ /* 0x000e640008000800 */
[----:B-1----:R-:W-:-:S09]  /*28b0*/  UISETP.NE.AND UP0, UPT, UR4, 0x1, UPT ;  /* 0x000000010400788c */ /* 0x002fd2000bf05270 */
[----:B------:R-:W-:Y:S05]  /*28c0*/  BRA.U UP0, `(.L_x_32) ;  /* 0x0000000100407547 */ /* 0x000fea000b800000 */
[----:B------:R-:W1:Y:S08]  /*28d0*/  LDC.64 R4, c[0x0][0xb10] ;  /* 0x0002c400ff047b82 */ /* 0x000e700000000a00 */
[----:B------:R-:W4:Y:S08]  /*28e0*/  LDC.64 R2, c[0x0][0xb18] ;  /* 0x0002c600ff027b82 */ /* 0x000f300000000a00 */
[----:B------:R-:W2:Y:S08]  /*28f0*/  LDC R6, c[0x0][0xb20] ;  /* 0x0002c800ff067b82 */ /* 0x000eb00000000800 */
[----:B------:R-:W3:Y:S01]  /*2900*/  LDC R8, c[0x0][0xb0c] ;  /* 0x0002c300ff087b82 */ /* 0x000ee20000000800 */
[----:B-1----:R-:W-:-:S05]  /*2910*/  IMAD.HI.U32 R4, R13, R4, RZ ;  /* 0x000000040d047227 */ /* 0x002fca00078e00ff */
[----:B------:R-:W-:Y:S01]  /*2920*/  SHF.R.U32.HI R4, RZ, R5, R4 ;  /* 0x00000005ff047219 */ /* 0x000fe20000011604 */
[----:B----4-:R-:W-:Y:S01]  /*2930*/  IMAD.HI.U32 R3, R10, R3, RZ ;  /* 0x000000030a037227 */ /* 0x010fe200078e00ff */
[----:B------:R-:W-:-:S04]  /*2940*/  ISETP.NE.AND P1, PT, R2, 0x1, PT ;  /* 0x000000010200780c */ /* 0x000fc80003f25270 */
[----:B--2---:R-:W-:-:S04]  /*2950*/  SHF.R.U32.HI R3, RZ, R6, R3 ;  /* 0x00000006ff037219 */ /* 0x004fc80000011603 */
[----:B------:R-:W-:Y:S02]  /*2960*/  SEL R3, R10, R3, !P1 ;  /* 0x000000030a037207 */ /* 0x000fe40004800000 */
[----:B---3--:R-:W-:-:S04]  /*2970*/  ISETP.NE.AND P2, PT, R8, 0x1, PT ;  /* 0x000000010800780c */ /* 0x008fc80003f45270 */
[----:B------:R-:W-:-:S05]  /*2980*/  SEL R4, R13, R4, !P2 ;  /* 0x000000040d047207 */ /* 0x000fca0005000000 */
[----:B------:R-:W-:Y:S02]  /*2990*/  IMAD.IADD R5, R3, 0x1, -R4 ;  /* 0x0000000103057824 */ /* 0x000fe400078e0a04 */
[----:B------:R-:W-:Y:S02]  /*29a0*/  IMAD.IADD R3, R4, 0x1, -R3 ;  /* 0x0000000104037824 */ /* 0x000fe400078e0a03 */
[----:B------:R-:W-:Y:S02]  /*29b0*/  IMAD R13, R5, R8, R13 ;  /* 0x00000008050d7224 */ /* 0x000fe400078e020d */
[----:B------:R-:W-:-:S07]  /*29c0*/  IMAD R10, R3, R2, R10 ;  /* 0x00000002030a7224 */ /* 0x000fce00078e020a */
.L_x_32:
[----:B------:R-:W-:Y:S01]  /*29d0*/  UMOV UR20, UR31 ;  /* 0x0000001f00147c82 */ /* 0x000fe20008000000 */
[----:B------:R-:W-:Y:S01]  /*29e0*/  PLOP3.LUT P1, PT, PT, PT, PT, 0x80, 0x8 ;  /* 0x000000000008781c */ /* 0x000fe20003f2f070 */
[----:B------:R-:W-:Y:S01]  /*29f0*/  IMAD.IADD R163, R13, 0x1, R160 ;  /* 0x000000010da37824 */ /* 0x000fe200078e02a0 */
[----:B------:R-:W-:Y:S01]  /*2a00*/  LOP3.LUT R12, R12, 0x1, RZ, 0x3c, !PT ;  /* 0x000000010c0c7812 */ /* 0x000fe200078e3cff */
[----:B------:R-:W-:Y:S01]  /*2a10*/  IMAD.IADD R161, R10, 0x1, R143 ;  /* 0x000000010aa17824 */ /* 0x000fe200078e028f */
[----:B------:R-:W-:Y:S09]  /*2a20*/  @P4 BRA `(.L_x_33) ;  /* 0xffffffec00604947 */ /* 0x000ff2000383ffff */
[----:B------:R-:W-:Y:S01]  /*2a30*/  UIADD3 UR22, UPT, UPT, UR22, 0x110, URZ ;  /* 0x0000011016167890 */ /* 0x000fe2000fffe0ff */
[----:B------:R-:W-:-:S03]  /*2a40*/  MOV R3, UR33 ;  /* 0x0000002100037c02 */ /* 0x000fc60008000f00 */
[----:B------:R-:W-:Y:S01]  /*2a50*/  ULEA UR4, UR32, UR22, 0x3 ;  /* 0x0000001620047291 */ /* 0x000fe2000f8e18ff */
[----:B------:R-:W-:-:S08]  /*2a60*/  SHF.L.U32 R3, R3, 0x1f, RZ ;  /* 0x0000001f03037819 */ /* 0x000fd000000006ff */
[----:B------:R-:W1:Y:S02]  /*2a70*/  SYNCS.PHASECHK.TRANS64.TRYWAIT P0, [UR4], R3 ;  /* 0x00000003ff0075a7 */ /* 0x000e640008001104 */
[----:B-1----:R-:W-:Y:S05]  /*2a80*/  @!P0 BRA `(.L_x_34) ;  /* 0x0000005400cc8947 */ /* 0x002fea0003800000 */
.L_x_123:
[----:B------:R-:W-:-:S04]  /*2a90*/  UIADD3 UR6, UPT, UPT, UR32, 0x1, URZ ;  /* 0x0000000120067890 */ /* 0x000fc8000fffe0ff */
[----:B------:R-:W-:-:S04]  /*2aa0*/  UISETP.NE.AND UP0, UPT, UR6, 0x22, UPT ;  /* 0x000000220600788c */ /* 0x000fc8000bf05270 */
[----:B------:R-:W-:Y:S02]  /*2ab0*/  USEL UR5, URZ, 0x1, UP0 ;  /* 0x00000001ff057887 */ /* 0x000fe40008000000 */
[----:B------:R-:W-:Y:S02]  /*2ac0*/  USEL UR6, UR6, URZ, UP0 ;  /* 0x000000ff06067287 */ /* 0x000fe40008000000 */
[----:B------:R-:W-:Y:S02]  /*2ad0*/  ULOP3.LUT UR5, UR33, UR5, URZ, 0x3c, !UPT ;  /* 0x0000000521057292 */ /* 0x000fe4000f8e3cff */
[----:B------:R-:W-:-:S04]  /*2ae0*/  ULEA UR4, UR6, UR22, 0x3 ;  /* 0x0000001606047291 */ /* 0x000fc8000f8e18ff */
[----:B-1----:R-:W-:-:S04]  /*2af0*/  MOV R3, UR5 ;  /* 0x0000000500037c02 */ /* 0x002fc80008000f00 */
[----:B------:R-:W-:-:S04]  /*2b00*/  SHF.L.U32 R3, R3, 0x1f, RZ ;  /* 0x0000001f03037819 */ /* 0x000fc800000006ff */
[----:B------:R-:W1:Y:S02]  /*2b10*/  SYNCS.PHASECHK.TRANS64.TRYWAIT P0, [UR4], R3 ;  /* 0x00000003ff0075a7 */ /* 0x000e640008001104 */
[----:B-1----:R-:W-:Y:S05]  /*2b20*/  @!P0 BRA `(.L_x_35) ;  /* 0x0000005400bc8947 */ /* 0x002fea0003800000 */
.L_x_125:
        /* <DEDUP_REMOVED lines=10> */
.L_x_127:
        /* <DEDUP_REMOVED lines=10> */
.L_x_129:
        /* <DEDUP_REMOVED lines=10> */
.L_x_131:
        /* <DEDUP_REMOVED lines=10> */
.L_x_133:
        /* <DEDUP_REMOVED lines=10> */
.L_x_135:
        /* <DEDUP_REMOVED lines=10> */
.L_x_137:
        /* <DEDUP_REMOVED lines=10> */
.L_x_139:
        /* <DEDUP_REMOVED lines=10> */
.L_x_141:
        /* <DEDUP_REMOVED lines=10> */
.L_x_143:
        /* <DEDUP_REMOVED lines=10> */
.L_x_145:
        /* <DEDUP_REMOVED lines=10> */
.L_x_147:
        /* <DEDUP_REMOVED lines=10> */
.L_x_149:
        /* <DEDUP_REMOVED lines=10> */
.L_x_151:
        /* <DEDUP_REMOVED lines=10> */
.L_x_153:
        /* <DEDUP_REMOVED lines=10> */
.L_x_155:
        /* <DEDUP_REMOVED lines=10> */
.L_x_157:
        /* <DEDUP_REMOVED lines=10> */
.L_x_159:
        /* <DEDUP_REMOVED lines=10> */
.L_x_161:
        /* <DEDUP_REMOVED lines=10> */
.L_x_163:
        /* <DEDUP_REMOVED lines=10> */
.L_x_165:
        /* <DEDUP_REMOVED lines=10> */
.L_x_167:
        /* <DEDUP_REMOVED lines=10> */
.L_x_169:
        /* <DEDUP_REMOVED lines=10> */
.L_x_171:
        /* <DEDUP_REMOVED lines=10> */
.L_x_173:
        /* <DEDUP_REMOVED lines=10> */
.L_x_175:
        /* <DEDUP_REMOVED lines=10> */
.L_x_177:
        /* <DEDUP_REMOVED lines=10> */
.L_x_179:
        /* <DEDUP_REMOVED lines=10> */
.L_x_181:
        /* <DEDUP_REMOVED lines=10> */
.L_x_183:
        /* <DEDUP_REMOVED lines=10> */
.L_x_185:
        /* <DEDUP_REMOVED lines=10> */
.L_x_187:
[----:B------:R-:W-:-:S04]  /*3e90*/  UIADD3 UR6, UPT, UPT, UR6, 0x1, URZ ;  /* 0x0000000106067890 */ /* 0x000fc8000fffe0ff */
[----:B------:R-:W-:-:S04]  /*3ea0*/  UISETP.NE.AND UP0, UPT, UR6, 0x22, UPT ;  /* 0x000000220600788c */ /* 0x000fc8000bf05270 */
[----:B------:R-:W-:Y:S02]  /*3eb0*/  USEL UR4, URZ, 0x1, UP0 ;  /* 0x00000001ff047887 */ /* 0x000fe40008000000 */
[----:B------:R-:W-:Y:S02]  /*3ec0*/  USEL UR6, UR6, URZ, UP0 ;  /* 0x000000ff06067287 */ /* 0x000fe40008000000 */
[----:B------:R-:W-:Y:S02]  /*3ed0*/  ULOP3.LUT UR4, UR5, UR4, URZ, 0x3c, !UPT ;  /* 0x0000000405047292 */ /* 0x000fe4000f8e3cff */
[----:B------:R-:W-:-:S04]  /*3ee0*/  ULEA UR6, UR6, UR22, 0x3 ;  /* 0x0000001606067291 */ /* 0x000fc8000f8e18ff */
[----:B------:R-:W-:Y:S02]  /*3ef0*/  IMAD.U32 R2, RZ, RZ, UR4 ;  /* 0x00000004ff027e24 */ /* 0x000fe4000f8e00ff */
[----:B-1----:R-:W-:-:S03]  /*3f00*/  MOV R0, UR6 ;  /* 0x0000000600007c02 */ /* 0x002fc60008000f00 */
[----:B------:R-:W-:-:S07]  /*3f10*/  SHF.L.U32 R3, R2, 0x1f, RZ ;  /* 0x0000001f02037819 */ /* 0x000fce00000006ff */
.L_x_67:
[----:B-1----:R1:W4:Y:S02]  /*3f20*/  SYNCS.PHASECHK.TRANS64.TRYWAIT P0, [R0+URZ], R3 ;  /* 0x00000003000075a7 */ /* 0x00232400080011ff */
[----:B----4-:R-:W-:Y:S05]  /*3f30*/  @!P0 NANOSLEEP.SYNCS 0x989680 ;  /* 0x009896800000895d */ /* 0x010fea0003900000 */
[----:B------:R-:W4:Y:S02]  /*3f40*/  @!P0 SYNCS.PHASECHK.TRANS64 P0, [R0+URZ], R3 ;  /* 0x00000003000085a7 */ /* 0x000f2400080010ff */
[----:B----4-:R-:W-:Y:S05]  /*3f50*/  @P0 EXIT ;  /* 0x000000000000094d */ /* 0x010fea0003800000 */
[----:B------:R-:W-:Y:S05]  /*3f60*/  BRA `(.L_x_67) ;  /* 0xfffffffc00ec7947 */ /* 0x000fea000383ffff */
.L_x_17:
[----:B------:R-:W-:-:S04]  /*3f70*/  UISETP.NE.AND UP0, UPT, UR48, URZ, UPT ;  /* 0x000000ff3000728c */ /* 0x000fc8000bf05270 */
[----:B------:R-:W-:-:S09]  /*3f80*/  UISETP.NE.OR UP0, UPT, UR6, 0x1, UP0 ;  /* 0x000000010600788c */ /* 0x000fd20008705670 */
[----:B------:R-:W-:Y:S05]  /*3f90*/  BRA.U UP0, `(.L_x_68) ;  /* 0x0000000100b07547 */ /* 0x000fea000b800000 */
[----:B------:R-:W-:Y:S01]  /*3fa0*/  UMOV UR4, 0x400 ;  /* 0x0000040000047882 */ /* 0x000fe20000000000 */
[----:B------:R-:W-:Y:S01]  /*3fb0*/  HFMA2 R3, -RZ, RZ, 0, 5.9604644775390625e-08 ;  /* 0x00000001ff037431 */ /* 0x000fe200000001ff */
[----:B------:R-:W-:Y:S01]  /*3fc0*/  ULEA UR48, UR48, UR4, 0x18 ;  /* 0x0000000430307291 */ /* 0x000fe2000f8ec0ff */
[----:B------:R-:W-:Y:S01]  /*3fd0*/  ISETP.NE.AND P0, PT, R2, RZ, PT ;  /* 0x000000ff0200720c */ /* 0x000fe20003f05270 */
[----:B------:R-:W-:Y:S02]  /*3fe0*/  IMAD.MOV.U32 R8, RZ, RZ, RZ ;  /* 0x000000ffff087224 */ /* 0x000fe400078e00ff */
[----:B------:R-:W-:Y:S02]  /*3ff0*/  UIADD3 UR6, UPT, UPT, UR48, 0x248, URZ ;  /* 0x0000024830067890 */ /* 0x000fe4000fffe0ff */
[----:B------:R-:W-:Y:S02]  /*4000*/  UIADD3 UR7, UPT, UPT, UR48, 0x240, URZ ;  /* 0x0000024030077890 */ /* 0x000fe4000fffe0ff */
[----:B------:R-:W-:-:S12]  /*4010*/  UPRMT UR6, URZ, 0x654, UR6 ;  /* 0x00000654ff067896 */ /* 0x000fd80008000006 */
.L_x_71:
[----:B------:R-:W-:Y:S01]  /*4020*/  SHF.L.U32 R7, R3, 0x1f, RZ ;  /* 0x0000001f03077819 */ /* 0x000fe200000006ff */
[----:B------:R-:W-:Y:S02]  /*4030*/  IMAD.U32 R9, RZ, RZ, UR7 ;  /* 0x00000007ff097e24 */ /* 0x000fe4000f8e00ff */
[----:B------:R-:W-:Y:S01]  /*4040*/  @!P0 IMAD.MOV.U32 R5, RZ, RZ, 0x10 ;  /* 0x00000010ff058424 */ /* 0x000fe200078e00ff */
[----:B------:R-:W1:Y:S02]  /*4050*/  SYNCS.PHASECHK.TRANS64.TRYWAIT P1, [UR48+0x248], R7 ;  /* 0x00024807ff0075a7 */ /* 0x000e640008021130 */
[----:B------:R-:W-:-:S04]  /*4060*/  PRMT R9, R2, 0x654, R9 ;  /* 0x0000065402097816 */ /* 0x000fc80000000009 */
[----:B------:R-:W-:Y:S01]  /*4070*/  SEL R0, R9, R0, !P0 ;  /* 0x0000000009007207 */ /* 0x000fe20004000000 */
[----:B-1----:R-:W-:Y:S06]  /*4080*/  @!P1 BRA `(.L_x_69) ;  /* 0x0000004c00649947 */ /* 0x002fec0003800000 */
.L_x_189:
[----:B------:R-:W-:Y:S01]  /*4090*/  UIADD3 UR4, UPT, UPT, UR48, 0x280, URZ ;  /* 0x0000028030047890 */ /* 0x000fe2000fffe0ff */
[----:B------:R2:W-:Y:S01]  /*40a0*/  @!P0 SYNCS.ARRIVE.TRANS64.RED RZ, [R0+URZ], R5 ;  /* 0x0000000500ff89a7 */ /* 0x0005e200080004ff */
[----:B------:R-:W-:Y:S01]  /*40b0*/  UIADD3 UR5, UPT, UPT, UR48, 0x240, URZ ;  /* 0x0000024030057890 */ /* 0x000fe2000fffe0ff */
[----:B------:R-:W-:-:S08]  /*40c0*/  LOP3.LUT R3, R3, 0x1, RZ, 0x3c, !PT ;  /* 0x0000000103037812 */ /* 0x000fd000078e3cff */
[----:B------:R-:W-:Y:S06]  /*40d0*/  UGETNEXTWORKID.BROADCAST [UR4], [UR5] ;  /* 0x00000000040073ca */ /* 0x000fec0008000100 */
[----:B--2---:R-:W-:-:S04]  /*40e0*/  SHF.L.U32 R5, R8, 0x1f, RZ ;  /* 0x0000001f08057819 */ /* 0x004fc800000006ff */
[----:B------:R-:W2:Y:S02]  /*40f0*/  SYNCS.PHASECHK.TRANS64.TRYWAIT P1, [UR48+0x240], R5 ;  /* 0x00024005ff0075a7 */ /* 0x000ea40008021130 */
[----:B--2---:R-:W-:Y:S05]  /*4100*/  @!P1 BRA `(.L_x_70) ;  /* 0x0000004c005c9947 */ /* 0x004fea0003800000 */
.L_x_191:
[----:B-1----:R-:W1:Y:S01]  /*4110*/  LDS.128 R4, [UR48+0x280] ;  /* 0x00028030ff047984 */ /* 0x002e620008000c00 */
[----:B------:R-:W-:Y:S01]  /*4120*/  LOP3.LUT R8, R8, 0x1, RZ, 0x3c, !PT ;  /* 0x0000000108087812 */ /* 0x000fe200078e3cff */
[----:B------:R-:W-:Y:S01]  /*4130*/  @!PT LDS RZ, [RZ] ;  /* 0x00000000fffff984 */ /* 0x000fe20000000800 */
[----:B------:R-:W-:Y:S01]  /*4140*/  @!PT LDS RZ, [RZ] ;  /* 0x00000000fffff984 */ /* 0x000fe20000000800 */
[----:B------:R-:W-:Y:S01]  /*4150*/  @!PT LDS RZ, [RZ] ;  /* 0x00000000fffff984 */ /* 0x000fe20000000800 */
[----:B------:R-:W-:Y:S01]  /*4160*/  @!PT LDS RZ, [RZ] ;  /* 0x00000000fffff984 */ /* 0x000fe20000000800 */
[----:B------:R2:W-:Y:S06]  /*4170*/  MEMBAR.ALL.CTA ;  /* 0x0000000000007992 */ /* 0x0005ec0000008000 */
[----:B--2---:R-:W2:Y:S02]  /*4180*/  FENCE.VIEW.ASYNC.S ;  /* 0x00000000000073c6 */ /* 0x004ea40000000000 */
[----:B--2---:R-:W-:Y:S01]  /*4190*/  SYNCS.ARRIVE.TRANS64.RED.A1T0 RZ, [UR6], RZ ;  /* 0x000000ffffff79a7 */ /* 0x004fe20008100406 */
[----:B-1----:R-:W-:-:S13]  /*41a0*/  LOP3.LUT P1, RZ, R6, 0x1, RZ, 0xc0, !PT ;  /* 0x0000000106ff7812 */ /* 0x002fda000782c0ff */
[----:B------:R-:W-:Y:S05]  /*41b0*/  @P1 BRA `(.L_x_71) ;  /* 0xfffffffc00981947 */ /* 0x000fea000383ffff */
[----:B------:R-:W-:-:S04]  /*41c0*/  SHF.L.U32 R0, R3, 0x1f, RZ ;  /* 0x0000001f03007819 */ /* 0x000fc800000006ff */
[----:B------:R-:W1:Y:S02]  /*41d0*/  SYNCS.PHASECHK.TRANS64 P0, [UR48+0x248], R0 ;  /* 0x00024800ff0075a7 */ /* 0x000e640008001030 */
[----:B-1----:R-:W-:Y:S05]  /*41e0*/  @P0 EXIT ;  /* 0x000000000000094d */ /* 0x002fea0003800000 */
[----:B------:R-:W-:-:S07]  /*41f0*/  MOV R0, UR48 ;  /* 0x0000003000007c02 */ /* 0x000fce0008000f00 */
.L_x_72:
[----:B-1----:R-:W-:-:S04]  /*4200*/  SHF.L.U32 R5, R3, 0x1f, RZ ;  /* 0x0000001f03057819 */ /* 0x002fc800000006ff */
[----:B------:R1:W2:Y:S03]  /*4210*/  SYNCS.PHASECHK.TRANS64.TRYWAIT P0, [R0+URZ+0x248], R5 ;  /* 0x00024805000075a7 */ /* 0x0002a600080011ff */
[----:B--2---:R-:W-:Y:S05]  /*4220*/  @!P0 NANOSLEEP.SYNCS 0x989680 ;  /* 0x009896800000895d */ /* 0x004fea0003900000 */
[----:B------:R-:W2:Y:S02]  /*4230*/  @!P0 SYNCS.PHASECHK.TRANS64 P0, [R0+URZ+0x248], R5 ;  /* 0x00024805000085a7 */ /* 0x000ea400080010ff */
[----:B--2---:R-:W-:Y:S05]  /*4240*/  @P0 EXIT ;  /* 0x000000000000094d */ /* 0x004fea0003800000 */
[----:B------:R-:W-:Y:S05]  /*4250*/  BRA `(.L_x_72) ;  /* 0xfffffffc00e87947 */ /* 0x000fea000383ffff */
.L_x_68:
[----:B------:R-:W-:-:S09]  /*4260*/  UISETP.NE.AND UP0, UPT, UR6, URZ, UPT ;  /* 0x000000ff0600728c */ /* 0x000fd2000bf05270 */
[----:B------:R-:W-:Y:S05]  /*4270*/  BRA.U UP0, `(.L_x_73) ;  /* 0x0000000d00147547 */ /* 0x000fea000b800000 */
[----:B------:R-:W-:Y:S01]  /*4280*/  UMOV UR4, 0x40 ;  /* 0x0000004000047882 */ /* 0x000fe20000000000 */
[----:B------:R-:W-:Y:S01]  /*4290*/  NOP ;  /* 0x0000000000007918 */ /* 0x000fe20000000000 */
[----:B------:R-:W-:Y:S01]  /*42a0*/  ULEA UR4, UR48, UR4, 0x18 ;  /* 0x0000000430047291 */ /* 0x000fe2000f8ec0ff */
[----:B------:R-:W-:Y:S02]  /*42b0*/  UMOV UR5, 0x400 ;  /* 0x0000040000057882 */ /* 0x000fe40000000000 */
[----:B------:R-:W-:-:S06]  /*42c0*/  ULEA UR48, UR48, UR5, 0x18 ;  /* 0x0000000530307291 */ /* 0x000fcc000f8ec0ff */
[----:B------:R-:W1:Y:S02]  /*42d0*/  LDS.U8 R0, [UR4+0x1c] ;  /* 0x00001c04ff007984 */ /* 0x000e640008000000 */
[----:B-1----:R-:W-:-:S13]  /*42e0*/  ISETP.NE.AND P0, PT, R0, RZ, PT ;  /* 0x000000ff0000720c */ /* 0x002fda0003f05270 */
[----:B------:R-:W-:Y:S05]  /*42f0*/  @P0 BRA `(.L_x_74) ;  /* 0x0000000000580947 */ /* 0x000fea0003800000 */
[----:B------:R-:W-:-:S13]  /*4300*/  ELECT P0, URZ, PT ;  /* 0x0000000000ff782f */ /* 0x000fda0003800000 */
[----:B------:R-:W-:Y:S05]  /*4310*/  @!P0 BRA `(.L_x_75) ;  /* 0x0000000000608947 */ /* 0x000fea0003800000 */
[----:B------:R-:W-:Y:S01]  /*4320*/  UMOV UR5, 0x10 ;  /* 0x0000001000057882 */ /* 0x000fe20000000000 */
[----:B------:R-:W-:Y:S01]  /*4330*/  HFMA2 R0, -RZ, RZ, 0, 5.9604644775390625e-08 ;  /* 0x00000001ff007431 */ /* 0x000fe200000001ff */
[----:B------:R-:W-:-:S03]  /*4340*/  MOV R2, 0xffff ;  /* 0x0000ffff00027802 */ /* 0x000fc60000000f00 */
[----:B------:R-:W-:Y:S04]  /*4350*/  DEPBAR.LE SB1, 0x36 ;  /* 0x00009d800000791a */ /* 0x000fe80000000000 */
[----:B------:R-:W1:Y:S02]  /*4360*/  UTCATOMSWS.FIND_AND_SET.ALIGN UP0, UR5, UR5 ;  /* 0x00000005000575e3 */ /* 0x000e640008000800 */
[----:B-1----:R-:W-:Y:S01]  /*4370*/  MOV R3, UR5 ;  /* 0x0000000500037c02 */ /* 0x002fe20008000f00 */
[----:B------:R-:W-:Y:S06]  /*4380*/  BRA.U UP0, `(.L_x_76) ;  /* 0x0000000100187547 */ /* 0x000fec000b800000 */
.L_x_77:
[----:B------:R-:W-:Y:S05]  /*4390*/  NANOSLEEP 0x64 ;  /* 0x000000640000795d */ /* 0x000fea0003800000 */
[----:B------:R-:W-:-:S05]  /*43a0*/  UMOV UR5, 0x10 ;  /* 0x0000001000057882 */ /* 0x000fca0000000000 */
[----:B------:R-:W-:Y:S04]  /*43b0*/  DEPBAR.LE SB1, 0x36 ;  /* 0x00009d800000791a */ /* 0x000fe80000000000 */
[----:B------:R-:W1:Y:S02]  /*43c0*/  UTCATOMSWS.FIND_AND_SET.ALIGN UP0, UR5, UR5 ;  /* 0x00000005000575e3 */ /* 0x000e640008000800 */
[----:B-1----:R-:W-:Y:S01]  /*43d0*/  MOV R3, UR5 ;  /* 0x0000000500037c02 */ /* 0x002fe20008000f00 */
[----:B------:R-:W-:Y:S05]  /*43e0*/  BRA.U !UP0, `(.L_x_77) ;  /* 0xfffffffd08e87547 */ /* 0x000fea000b83ffff */
.L_x_76:
[-C--:B------:R-:W-:Y:S02]  /*43f0*/  SHF.L.U32 R2, R2, R3.reuse, RZ ;  /* 0x0000000302027219 */ /* 0x080fe400000006ff */
[----:B------:R-:W-:Y:S01]  /*4400*/  SHF.L.U32 R0, R0, R3, RZ ;  /* 0x0000000300007219 */ /* 0x000fe200000006ff */
[----:B------:R-:W-:Y:S02]  /*4410*/  IMAD.SHL.U32 R3, R3, 0x20, RZ ;  /* 0x0000002003037824 */ /* 0x000fe400078e00ff */
[----:B------:R1:W-:Y:S04]  /*4420*/  ATOMS.OR RZ, [UR4+0x14], R2 ;  /* 0x00001402ffff798c */ /* 0x0003e8000b000004 */
[----:B------:R1:W-:Y:S04]  /*4430*/  ATOMS.OR RZ, [UR4+0x18], R0 ;  /* 0x00001800ffff798c */ /* 0x0003e8000b000004 */
[----:B------:R1:W-:Y:S01]  /*4440*/  STS [UR48+0x290], R3 ;  /* 0x00029003ff007988 */ /* 0x0003e20008000830 */
[----:B------:R-:W-:Y:S05]  /*4450*/  BRA `(.L_x_75) ;  /* 0x0000000000107947 */ /* 0x000fea0003800000 */
.L_x_74:
[----:B------:R-:W-:Y:S02]  /*4460*/  MOV R0, 0xffffffff ;  /* 0xffffffff00007802 */ /* 0x000fe40000000f00 */
[----:B------:R-:W-:-:S03]  /*4470*/  MOV R2, 0x44a0 ;  /* 0x000044a000027802 */ /* 0x000fc60000000f00 */
[----:B------:R1:W-:Y:S04]  /*4480*/  STS [UR48+0x290], R0 ;  /* 0x00029000ff007988 */ /* 0x0003e80008000830 */
[----:B-1-3-5:R-:W-:Y:S05]  /*4490*/  CALL.REL.NOINC `($__internal_1_$__cuda_sm10x_tcgen05_guardrail_trap_phase_invalid_during_alloc) ;  /* 0x0000004c00a07944 */ /* 0x02afea0003c00000 */
.L_x_75:
[----:B------:R-:W-:Y:S05]  /*44a0*/  WARPSYNC.ALL ;  /* 0x0000000000007948 */ /* 0x000fea0003800000 */
[----:B------:R-:W2:Y:S01]  /*44b0*/  S2UR UR6, SR_CgaCtaId ;  /* 0x00000000000679c3 */ /* 0x000ea20000008800 */
[----:B------:R-:W-:Y:S01]  /*44c0*/  UMOV UR4, 0x400 ;  /* 0x0000040000047882 */ /* 0x000fe20000000000 */
[----:B------:R-:W-:-:S06]  /*44d0*/  NOP ;  /* 0x0000000000007918 */ /* 0x000fcc0000000000 */
[----:B------:R-:W-:Y:S06]  /*44e0*/  BAR.ARV 0x6, 0xa0 ;  /* 0x0182800000007b1d */ /* 0x000fec0000002000 */
[----:B------:R-:W-:Y:S01]  /*44f0*/  IMAD.MOV.U32 R8, RZ, RZ, 0x1 ;  /* 0x00000001ff087424 */ /* 0x000fe200078e00ff */
[----:B------:R-:W-:Y:S01]  /*4500*/  UMOV UR14, URZ ;  /* 0x000000ff000e7c82 */ /* 0x000fe20008000000 */
[----:B------:R-:W-:Y:S01]  /*4510*/  UMOV UR13, URZ ;  /* 0x000000ff000d7c82 */ /* 0x000fe20008000000 */
[----:B------:R-:W-:Y:S01]  /*4520*/  UMOV UR18, 0x0 ;  /* 0x0000000000127882 */ /* 0x000fe20000000000 */
[----:B------:R-:W-:Y:S01]  /*4530*/  UMOV UR19, 0x8110010 ;  /* 0x0811001000137882 */ /* 0x000fe20000000000 */
[----:B--2---:R-:W-:Y:S01]  /*4540*/  ULEA UR6, UR6, UR4, 0x18 ;  /* 0x0000000406067291 */ /* 0x004fe2000f8ec0ff */
[----:B------:R-:W2:Y:S03]  /*4550*/  LDCU.64 UR4, c[0x0][0x388] ;  /* 0x00007100ff0477ac */ /* 0x000ea60008000a00 */
[----:B------:R-:W-:-:S02]  /*4560*/  UIADD3 UR9, UPT, UPT, UR6, 0x4600, URZ ;  /* 0x0000460006097890 */ /* 0x000fc4000fffe0ff */
[----:B------:R-:W-:-:S03]  /*4570*/  UIADD3 UR16, UPT, UPT, UR6, 0x26600, URZ ;  /* 0x0002660006107890 */ /* 0x000fc6000fffe0ff */
[----:B------:R-:W1:Y:S01]  /*4580*/  LDS R9, [UR6+0x290] ;  /* 0x00029006ff097984 */ /* 0x000e620008000800 */
[----:B------:R-:W-:Y:S02]  /*4590*/  USHF.R.U32.HI UR9, URZ, 0x4, UR9 ;  /* 0x00000004ff097899 */ /* 0x000fe40008011609 */
[----:B------:R-:W-:Y:S02]  /*45a0*/  USHF.R.U32.HI UR16, URZ, 0x4, UR16 ;  /* 0x00000004ff107899 */ /* 0x000fe40008011610 */
[----:B------:R-:W-:Y:S02]  /*45b0*/  ULOP3.LUT UR9, UR9, 0x3fff, URZ, 0xc0, !UPT ;  /* 0x00003fff09097892 */ /* 0x000fe4000f8ec0ff */
[----:B------:R-:W-:Y:S02]  /*45c0*/  ULOP3.LUT UR16, UR16, 0x3fff, URZ, 0xc0, !UPT ;  /* 0x00003fff10107892 */ /* 0x000fe4000f8ec0ff */
[----:B------:R-:W-:Y:S02]  /*45d0*/  ULOP3.LUT UR9, UR9, 0x10000, URZ, 0xfc, !UPT ;  /* 0x0001000009097892 */ /* 0x000fe4000f8efcff */
[----:B--2---:R-:W-:Y:S01]  /*45e0*/  UIADD3 UR8, UPT, UPT, UR4, 0x1f, URZ ;  /* 0x0000001f04087890 */ /* 0x004fe2000fffe0ff */
[----:B------:R-:W2:Y:S03]  /*45f0*/  LDCU UR4, c[0x0][0x390] ;  /* 0x00007200ff0477ac */ /* 0x000ea60008000800 */
[----:B------:R-:W-:-:S04]  /*4600*/  USHF.R.S32.HI UR7, URZ, 0x1f, UR8 ;  /* 0x0000001fff077899 */ /* 0x000fc80008011408 */
[----:B------:R-:W-:-:S04]  /*4610*/  ULEA.HI UR7, UR7, UR8, URZ, 0x5 ;  /* 0x0000000807077291 */ /* 0x000fc8000f8f28ff */
[----:B------:R-:W-:-:S04]  /*4620*/  USHF.R.S32.HI UR7, URZ, 0x5, UR7 ;  /* 0x00000005ff077899 */ /* 0x000fc80008011407 */
[----:B------:R-:W-:Y:S02]  /*4630*/  UIMAD UR7, UR7, UR5, URZ ;  /* 0x00000005070772a4 */ /* 0x000fe4000f8e02ff */
[----:B------:R-:W-:Y:S02]  /*4640*/  UIADD3 UR5, UPT, UPT, UR6, 0x248, URZ ;  /* 0x0000024806057890 */ /* 0x000fe4000fffe0ff */
[----:B--2---:R-:W-:Y:S02]  /*4650*/  UIMAD UR4, UR7, UR4, URZ ;  /* 0x00000004070472a4 */ /* 0x004fe4000f8e02ff */
[----:B------:R-:W-:Y:S02]  /*4660*/  UPRMT UR5, URZ, 0x654, UR5 ;  /* 0x00000654ff057896 */ /* 0x000fe40008000005 */
[----:B------:R-:W-:Y:S02]  /*4670*/  UIADD3 UR15, UPT, UPT, UR4, -0x1, URZ ;  /* 0xffffffff040f7890 */ /* 0x000fe4000fffe0ff */
[----:B------:R-:W-:Y:S01]  /*4680*/  UISETP.GE.AND UP2, UPT, UR4, 0x1, UPT ;  /* 0x000000010400788c */ /* 0x000fe2000bf46270 */
[C---:B-1----:R-:W-:Y:S01]  /*4690*/  VIADD R3, R9.reuse, 0x40 ;  /* 0x0000004009037836 */ /* 0x042fe20000000000 */
[----:B------:R-:W-:-:S04]  /*46a0*/  LOP3.LUT R2, R9, 0xffff, RZ, 0xc0, !PT ;  /* 0x0000ffff09027812 */ /* 0x000fc800078ec0ff */
[----:B------:R-:W-:-:S05]  /*46b0*/  LOP3.LUT R3, R3, 0xffff, RZ, 0xc0, !PT ;  /* 0x0000ffff03037812 */ /* 0x000fca00078ec0ff */
[----:B------:R1:W-:Y:S02]  /*46c0*/  STL.64 [R1], R2 ;  /* 0x0000000201007387 */ /* 0x0003e40000100a00 */
[----:B-1----:R-:W-:-:S07]  /*46d0*/  CS2R R2, SRZ ;  /* 0x0000000000027805 */ /* 0x002fce000001ff00 */
.L_x_84:
[----:B-1----:R-:W-:-:S04]  /*46e0*/  SHF.L.U32 R5, R3, 0x1f, RZ ;  /* 0x0000001f03057819 */ /* 0x002fc800000006ff */
[----:B------:R-:W1:Y:S02]  /*46f0*/  SYNCS.PHASECHK.TRANS64.TRYWAIT P0, [UR6+0x240], R5 ;  /* 0x00024005ff0075a7 */ /* 0x000e640008001106 */
[----:B-12-4-:R-:W-:Y:S05]  /*4700*/  @!P0 BRA `(.L_x_78) ;  /* 0x0000004400f48947 */ /* 0x016fea0003800000 */
.L_x_193:
[----:B-1----:R-:W1:Y:S01]  /*4710*/  LDS.128 R4, [UR6+0x280] ;  /* 0x00028006ff047984 */ /* 0x002e620008000c00 */
[----:B------:R-:W-:Y:S01]  /*4720*/  ULEA UR8, UR14, UR6, 0x3 ;  /* 0x000000060e087291 */ /* 0x000fe2000f8e18ff */
[----:B------:R-:W-:Y:S01]  /*4730*/  SHF.L.U32 R0, R8, 0x1f, RZ ;  /* 0x0000001f08007819 */ /* 0x000fe200000006ff */
[----:B------:R-:W-:Y:S01]  /*4740*/  @!PT LDS RZ, [RZ] ;  /* 0x00000000fffff984 */ /* 0x000fe20000000800 */
[----:B------:R-:W-:Y:S01]  /*4750*/  @!PT LDS RZ, [RZ] ;  /* 0x00000000fffff984 */ /* 0x000fe20000000800 */
[----:B------:R-:W-:Y:S01]  /*4760*/  @!PT LDS RZ, [RZ] ;  /* 0x00000000fffff984 */ /* 0x000fe20000000800 */
[----:B------:R-:W-:Y:S01]  /*4770*/  @!PT LDS RZ, [RZ] ;  /* 0x00000000fffff984 */ /* 0x000fe20000000800 */
[----:B------:R2:W-:Y:S06]  /*4780*/  MEMBAR.ALL.CTA ;  /* 0x0000000000007992 */ /* 0x0005ec0000008000 */
[----:B--2---:R-:W2:Y:S02]  /*4790*/  FENCE.VIEW.ASYNC.S ;  /* 0x00000000000073c6 */ /* 0x004ea40000000000 */
[----:B--2---:R-:W-:Y:S01]  /*47a0*/  SYNCS.ARRIVE.TRANS64.RED.A1T0 RZ, [UR5], RZ ;  /* 0x000000ffffff79a7 */ /* 0x004fe20008100405 */
[----:B------:R-:W2:Y:S01]  /*47b0*/  SYNCS.PHASECHK.TRANS64.TRYWAIT P0, [UR8+0x260], R0 ;  /* 0x00026000ff0075a7 */ /* 0x000ea20008001108 */
[----:B-1----:R-:W-:Y:S01]  /*47c0*/  LOP3.LUT P2, RZ, R6, 0x1, RZ, 0xc0, !PT ;  /* 0x0000000106ff7812 */ /* 0x002fe2000784c0ff */
[----:B--2---:R-:W-:-:S12]  /*47d0*/  @!P0 BRA `(.L_x_79) ;  /* 0x0000004400d88947 */ /* 0x004fd80003800000 */
.L_x_195:
[----:B------:R-:W-:Y:S05]  /*47e0*/  BRA.U !UP2, `(.L_x_80) ;  /* 0x000000010aa87547 */ /* 0x000fea000b800000 */
[----:B-1----:R-:W-:Y:S01]  /*47f0*/  IMAD.U32 R0, RZ, RZ, UR14 ;  /* 0x0000000eff007e24 */ /* 0x002fe2000f8e00ff */
[----:B------:R-:W-:-:S04]  /*4800*/  ULEA UR4, UR13, UR6, 0x3 ;  /* 0x000000060d047291 */ /* 0x000fc8000f8e18ff */
[----:B------:R-:W-:Y:S02]  /*4810*/  LEA R4, R0, R1, 0x2 ;  /* 0x0000000100047211 */ /* 0x000fe400078e10ff */
[----:B------:R-:W-:-:S04]  /*4820*/  SHF.L.U32 R0, R2, 0x1f, RZ ;  /* 0x0000001f02007819 */ /* 0x000fc800000006ff */
[----:B------:R-:W5:Y:S01]  /*4830*/  LDL R4, [R4] ;  /* 0x0000000004047983 */ /* 0x000f620000100800 */
[----:B------:R1:W2:Y:S01]  /*4840*/  SYNCS.PHASECHK.TRANS64.TRYWAIT P1, [UR4], R0 ;  /* 0x00000000ff0075a7 */ /* 0x0002a20008021104 */
[----:B------:R-:W-:Y:S01]  /*4850*/  UPLOP3.LUT UP3, UPT, UPT, UPT, UPT, 0x40, 0x4 ;  /* 0x000000000004789c */ /* 0x000fe20003f6e870 */
[----:B------:R-:W-:Y:S01]  /*4860*/  UMOV UR12, UR15 ;  /* 0x0000000f000c7c82 */ /* 0x000fe20008000000 */
[----:B------:R-:W-:-:S09]  /*4870*/  UMOV UR11, UR13 ;  /* 0x0000000d000b7c82 */ /* 0x000fd20008000000 */
.L_x_83:
[----:B----4-:R-:W-:Y:S01]  /*4880*/  ULEA UR7, UR11, UR6, 0x3 ;  /* 0x000000060b077291 */ /* 0x010fe2000f8e18ff */
[----:B-12---:R-:W-:Y:S11]  /*4890*/  @P1 BRA `(.L_x_81) ;  /* 0x00000000000c1947 */ /* 0x006ff60003800000 */
[----:B------:R-:W-:Y:S04]  /*48a0*/  SHF.L.U32 R5, R2, 0x1f, RZ ;  /* 0x0000001f02057819 */ /* 0x000fe800000006ff */
[----:B------:R-:W2:Y:S02]  /*48b0*/  SYNCS.PHASECHK.TRANS64.TRYWAIT P0, [UR7], R5 ;  /* 0x00000005ff0075a7 */ /* 0x000ea40008001107 */
[----:B--2---:R-:W-:Y:S05]  /*48c0*/  @!P0 BRA `(.L_x_82) ;  /* 0x0000004400b48947 */ /* 0x004fea0003800000 */
.L_x_81:
[----:B------:R-:W-:Y:S01]  /*48d0*/  UISETP.NE.AND UP0, UPT, UR12, URZ, UPT ;  /* 0x000000ff0c00728c */ /* 0x000fe2000bf05270 */
[----:B------:R-:W-:Y:S01]  /*48e0*/  PLOP3.LUT P1, PT, PT, PT, PT, 0x80, 0x8 ;  /* 0x000000000008781c */ /* 0x000fe20003f2f070 */
[----:B------:R-:W-:Y:S02]  /*48f0*/  UIADD3 UR13, UPT, UPT, UR11, 0x1, URZ ;  /* 0x000000010b0d7890 */ /* 0x000fe4000fffe0ff */
[----:B------:R-:W-:Y:S02]  /*4900*/  ULEA UR20, UR11, UR9, 0x8 ;  /* 0x000000090b147291 */ /* 0x000fe4000f8e40ff */
[----:B------:R-:W-:Y:S01]  /*4910*/  UISETP.NE.AND UP1, UPT, UR13, 0x22, UPT ;  /* 0x000000220d00788c */ /* 0x000fe2000bf25270 */
[----:B------:R-:W-:Y:S01]  /*4920*/  PLOP3.LUT P0, PT, PT, PT, UP0, 0x80, 0x8 ;  /* 0x000000000008781c */ /* 0x000fe20003f0f008 */
[----:B------:R-:W-:Y:S02]  /*4930*/  UIADD3 UR7, UPT, UPT, UR7, 0x110, URZ ;  /* 0x0000011007077890 */ /* 0x000fe4000fffe0ff */
[----:B------:R-:W-:Y:S02]  /*4940*/  USEL UR10, URZ, 0x1, UP1 ;  /* 0x00000001ff0a7887 */ /* 0x000fe40008800000 */
[----:B------:R-:W-:Y:S01]  /*4950*/  USEL UR13, UR13, URZ, UP1 ;  /* 0x000000ff0d0d7287 */ /* 0x000fe20008800000 */
[----:B------:R-:W-:Y:S01]  /*4960*/  UMOV UR21, 0xc0004010 ;  /* 0xc000401000157882 */ /* 0x000fe20000000000 */
[----:B------:R-:W-:Y:S02]  /*4970*/  UMOV UR23, 0x80004020 ;  /* 0x8000402000177882 */ /* 0x000fe40000000000 */
[----:B------:R-:W-:Y:S01]  /*4980*/  @UP0 ULEA UR4, UR13, UR6, 0x3 ;  /* 0x000000060d040291 */ /* 0x000fe2000f8e18ff */
[----:B------:R-:W-:Y:S04]  /*4990*/  LOP3.LUT R2, R2, UR10, RZ, 0x3c, !PT ;  /* 0x0000000a02027c12 */ /* 0x000fe8000f8e3cff */
[----:B-1----:R-:W-:Y:S04]  /*49a0*/  @P0 SHF.L.U32 R0, R2, 0x1f, RZ ;  /* 0x0000001f02000819 */ /* 0x002fe800000006ff */
[----:B------:R4:W1:Y:S01]  /*49b0*/  @P0 SYNCS.PHASECHK.TRANS64.TRYWAIT P1, [UR4], R0 ;  /* 0x00000000ff0005a7 */ /* 0x0008620008021104 */
[----:B------:R-:W-:Y:S01]  /*49c0*/  USHF.L.U32 UR4, UR11, 0x7, URZ ;  /* 0x000000070b047899 */ /* 0x000fe200080006ff */
[----:B------:R-:W-:Y:S11]  /*49d0*/  ELECT P0, URZ, PT ;  /* 0x0000000000ff782f */ /* 0x000ff60003800000 */
[----:B------:R-:W-:Y:S02]  /*49e0*/  @!UPT UIADD3 URZ, UPT, UPT, URZ, URZ, URZ ;  /* 0x000000fffffff290 */ /* 0x000fe4000fffe0ff */
[----:B-----5:R-:W-:Y:S01]  /*49f0*/  @P0 R2UR.BROADCAST UR10, R4 ;  /* 0x00000000040a02ca */ /* 0x020fe200008e0000 */
[----:B------:R-:W-:Y:S02]  /*4a00*/  UIADD3 UR22, UPT, UPT, UR16, UR4, URZ ;  /* 0x0000000410167290 */ /* 0x000fe4000fffe0ff */
[----:B------:R-:W-:Y:S02]  /*4a10*/  UIADD3 UR4, UPT, UPT, UR12, 0x1, URZ ;  /* 0x000000010c047890 */ /* 0x000fe4000fffe0ff */
[----:B------:R-:W-:Y:S02]  /*4a20*/  UIADD3 UR12, UPT, UPT, UR12, -0x1, URZ ;  /* 0xffffffff0c0c7890 */ /* 0x000fe4000fffe0ff */
[----:B------:R-:W-:Y:S01]  /*4a30*/  UISETP.GT.U32.AND UP0, UPT, UR4, 0x1, UPT ;  /* 0x000000010400788c */ /* 0x000fe2000bf04070 */
[----:B------:R-:W-:Y:S05]  /*4a40*/  UMOV UR11, UR13 ;  /* 0x0000000d000b7c82 */ /* 0x000fea0008000000 */
[----:B------:R4:W-:Y:S01]  /*4a50*/  UTCQMMA gdesc[UR20], gdesc[UR22], tmem[UR10], tmem[UR18], idesc[UR19], UP3 ;  /* 0x00ff1216140075ea */ /* 0x0009e2000980030a */
[----:B------:R-:W-:Y:S01]  /*4a60*/  UPLOP3.LUT UP3, UPT, UPT, UPT, UPT, 0x80, 0x8 ;  /* 0x000000000008789c */ /* 0x000fe20003f6f070 */
[----:B------:R4:W-:Y:S01]  /*4a70*/  UTCBAR [UR7], URZ ;  /* 0x000000ff070073e9 */ /* 0x0009e200080000ff */
[----:B------:R-:W-:Y:S09]  /*4a80*/  BRA.U UP0, `(.L_x_83) ;  /* 0xfffffffd007c7547 */ /* 0x000ff2000b83ffff */
.L_x_80:
[----:B------:R-:W-:Y:S01]  /*4a90*/  UIADD3 UR14, UPT, UPT, UR14, 0x1, URZ ;  /* 0x000000010e0e7890 */ /* 0x000fe2000fffe0ff */
[----:B------:R-:W-:Y:S01]  /*4aa0*/  LOP3.LUT R3, R3, 0x1, RZ, 0x3c, !PT ;  /* 0x0000000103037812 */ /* 0x000fe200078e3cff */
[----:B------:R-:W-:Y:S02]  /*4ab0*/  UIADD3 UR8, UPT, UPT, UR8, 0x250, URZ ;  /* 0x0000025008087890 */ /* 0x000fe4000fffe0ff */
[----:B------:R-:W-:-:S04]  /*4ac0*/  UISETP.NE.AND UP0, UPT, UR14, 0x2, UPT ;  /* 0x000000020e00788c */ /* 0x000fc8000bf05270 */
[----:B------:R-:W-:Y:S02]  /*4ad0*/  USEL UR4, URZ, 0x1, UP0 ;  /* 0x00000001ff047887 */ /* 0x000fe40008000000 */
[----:B------:R-:W-:Y:S01]  /*4ae0*/  USEL UR14, UR14, URZ, UP0 ;  /* 0x000000ff0e0e7287 */ /* 0x000fe20008000000 */
[----:B------:R2:W-:Y:S03]  /*4af0*/  UTCBAR [UR8], URZ ;  /* 0x000000ff080073e9 */ /* 0x0005e600080000ff */
[----:B------:R-:W-:Y:S01]  /*4b00*/  LOP3.LUT R8, R8, UR4, RZ, 0x3c, !PT ;  /* 0x0000000408087c12 */ /* 0x000fe2000f8e3cff */
[----:B------:R-:W-:Y:S07]  /*4b10*/  @P2 BRA `(.L_x_84) ;  /* 0xfffffff800f02947 */ /* 0x000fee000383ffff */
[----:B------:R-:W3:Y:S01]  /*4b20*/  S2UR UR4, SR_CgaCtaId ;  /* 0x00000000000479c3 */ /* 0x000ee20000008800 */
[----:B------:R-:W-:Y:S01]  /*4b30*/  ELECT P0, URZ, PT ;  /* 0x0000000000ff782f */ /* 0x000fe20003800000 */
[----:B-1--4-:R-:W-:Y:S01]  /*4b40*/  IMAD.MOV.U32 R0, RZ, RZ, 0x1 ;  /* 0x00000001ff007424 */ /* 0x012fe200078e00ff */
[----:B------:R-:W-:Y:S01]  /*4b50*/  UIADD3 UR6, UPT, UPT, UR6, 0x260, URZ ;  /* 0x0000026006067890 */ /* 0x000fe2000fffe0ff */
[----:B------:R-:W-:Y:S01]  /*4b60*/  SHF.L.U32 R3, R8, 0x1f, RZ ;  /* 0x0000001f08037819 */ /* 0x000fe200000006ff */
[----:B------:R-:W-:-:S03]  /*4b70*/  UMOV UR5, 0x40 ;  /* 0x0000004000057882 */ /* 0x000fc60000000000 */
[----:B------:R-:W-:Y:S01]  /*4b80*/  UVIRTCOUNT.DEALLOC.SMPOOL 0x80 ;  /* 0x000000800000784c */ /* 0x000fe20000000000 */
[----:B---3--:R-:W-:Y:S02]  /*4b90*/  ULEA UR4, UR4, UR5, 0x18 ;  /* 0x0000000504047291 */ /* 0x008fe4000f8ec0ff */
[----:B------:R-:W-:-:S07]  /*4ba0*/  ULEA UR5, UR14, UR6, 0x3 ;  /* 0x000000060e057291 */ /* 0x000fce000f8e18ff */
[----:B------:R1:W-:Y:S02]  /*4bb0*/  @P0 STS.U8 [UR4+0x1c], R0 ;  /* 0x00001c00ff000988 */ /* 0x0003e40008000004 */
[----:B------:R-:W3:Y:S02]  /*4bc0*/  SYNCS.PHASECHK.TRANS64.TRYWAIT P0, [UR5], R3 ;  /* 0x00000003ff0075a7 */ /* 0x000ee40008001105 */
[----:B-1-3--:R-:W-:Y:S05]  /*4bd0*/  @!P0 BRA `(.L_x_85) ;  /* 0x0000004400088947 */ /* 0x00afea0003800000 */
.L_x_198:
[----:B------:R-:W-:-:S04]  /*4be0*/  UIADD3 UR7, UPT, UPT, UR14, 0x1, URZ ;  /* 0x000000010e077890 */ /* 0x000fc8000fffe0ff */
[----:B------:R-:W-:-:S04]  /*4bf0*/  UISETP.NE.AND UP0, UPT, UR7, 0x2, UPT ;  /* 0x000000020700788c */ /* 0x000fc8000bf05270 */
[----:B------:R-:W-:Y:S02]  /*4c00*/  USEL UR5, URZ, 0x1, UP0 ;  /* 0x00000001ff057887 */ /* 0x000fe40008000000 */
[----:B------:R-:W-:-:S04]  /*4c10*/  USEL UR7, UR7, URZ, UP0 ;  /* 0x000000ff07077287 */ /* 0x000fc80008000000 */
[----:B------:R-:W-:Y:S01]  /*4c20*/  ULEA UR7, UR7, UR6, 0x3 ;  /* 0x0000000607077291 */ /* 0x000fe2000f8e18ff */
[----:B-1----:R-:W-:-:S04]  /*4c30*/  LOP3.LUT R3, R8, UR5, RZ, 0x3c, !PT ;  /* 0x0000000508037c12 */ /* 0x002fc8000f8e3cff */
[----:B------:R-:W-:-:S04]  /*4c40*/  SHF.L.U32 R3, R3, 0x1f, RZ ;  /* 0x0000001f03037819 */ /* 0x000fc800000006ff */
[----:B------:R-:W1:Y:S02]  /*4c50*/  SYNCS.PHASECHK.TRANS64.TRYWAIT P0, [UR7], R3 ;  /* 0x00000003ff0075a7 */ /* 0x000e640008001107 */
[----:B-1----:R-:W-:Y:S05]  /*4c60*/  @!P0 BRA `(.L_x_86) ;  /* 0x0000004000fc8947 */ /* 0x002fea0003800000 */
.L_x_200:
[----:B------:R-:W-:Y:S01]  /*4c70*/  NOP ;  /* 0x0000000000007918 */ /* 0x000fe20000000000 */
[----:B-1----:R-:W1:Y:S01]  /*4c80*/  LDS R0, [UR4+0x14] ;  /* 0x00001404ff007984 */ /* 0x002e620008000800 */
[----:B------:R-:W-:Y:S01]  /*4c90*/  LOP3.LUT R2, R9, 0xffff, RZ, 0xc0, !PT ;  /* 0x0000ffff09027812 */ /* 0x000fe200078ec0ff */
[----:B------:R-:W-:Y:S02]  /*4ca0*/  IMAD.MOV.U32 R3, RZ, RZ, 0xffff ;  /* 0x0000ffffff037424 */ /* 0x000fe400078e00ff */
[----:B------:R-:W-:Y:S01]  /*4cb0*/  IMAD.MOV.U32 R5, RZ, RZ, 0x1 ;  /* 0x00000001ff057424 */ /* 0x000fe200078e00ff */
[----:B------:R-:W-:-:S04]  /*4cc0*/  SHF.R.U32.HI R2, RZ, 0x5, R2 ;  /* 0x00000005ff027819 */ /* 0x000fc80000011602 */
[-C--:B------:R-:W-:Y:S02]  /*4cd0*/  SHF.L.U32 R3, R3, R2.reuse, RZ ;  /* 0x0000000203037219 */ /* 0x080fe400000006ff */
[----:B------:R-:W-:Y:S02]  /*4ce0*/  SHF.L.U32 R5, R5, R2, RZ ;  /* 0x0000000205057219 */ /* 0x000fe400000006ff */
[----:B-1----:R-:W-:-:S04]  /*4cf0*/  LOP3.LUT R0, R0, R3, RZ, 0xc0, !PT ;  /* 0x0000000300007212 */ /* 0x002fc800078ec0ff */
[----:B------:R-:W-:-:S13]  /*4d00*/  ISETP.NE.AND P0, PT, R0, R3, PT ;  /* 0x000000030000720c */ /* 0x000fda0003f05270 */
[----:B------:R-:W-:Y:S05]  /*4d10*/  @P0 BRA `(.L_x_87) ;  /* 0x00000000005c0947 */ /* 0x000fea0003800000 */
[----:B------:R-:W1:Y:S02]  /*4d20*/  LDS R0, [UR4+0x18] ;  /* 0x00001804ff007984 */ /* 0x000e640008000800 */
[----:B-1----:R-:W-:-:S04]  /*4d30*/  LOP3.LUT R0, R0, R5, RZ, 0xc0, !PT ;  /* 0x0000000500007212 */ /* 0x002fc800078ec0ff */
[----:B------:R-:W-:-:S13]  /*4d40*/  ISETP.NE.AND P0, PT, R0, R5, PT ;  /* 0x000000050000720c */ /* 0x000fda0003f05270 */
[----:B------:R-:W-:Y:S05]  /*4d50*/  @P0 BRA `(.L_x_88) ;  /* 0x0000000000400947 */ /* 0x000fea0003800000 */
[----:B--2---:R-:W-:Y:S01]  /*4d60*/  R2UR UR8, R3 ;  /* 0x00000000030872ca */ /* 0x004fe200000e0000 */
[----:B------:R-:W1:Y:S01]  /*4d70*/  S2R R2, SR_LANEID ;  /* 0x0000000000027919 */ /* 0x000e620000000000 */
[----:B------:R-:W-:Y:S01]  /*4d80*/  LOP3.LUT R5, RZ, R5, RZ, 0x33, !PT ;  /* 0x00000005ff057212 */ /* 0x000fe200078e33ff */
[----:B------:R-:W-:Y:S02]  /*4d90*/  VOTEU.ANY UR7, UPT, PT ;  /* 0x0000000000077886 */ /* 0x000fe400038e0100 */
[----:B------:R-:W-:Y:S01]  /*4da0*/  UFLO.U32 UR7, UR7 ;  /* 0x00000007000772bd */ /* 0x000fe200080e0000 */
[----:B------:R-:W2:Y:S07]  /*4db0*/  REDUX UR5, R5 ;  /* 0x00000000050573c4 */ /* 0x000eae0000000000 */
[----:B------:R-:W-:-:S06]  /*4dc0*/  ULOP3.LUT UR8, URZ, UR8, URZ, 0x33, !UPT ;  /* 0x00000008ff087292 */ /* 0x000fcc000f8e33ff */
[----:B------:R-:W-:-:S04]  /*4dd0*/  IMAD.U32 R0, RZ, RZ, UR8 ;  /* 0x00000008ff007e24 */ /* 0x000fc8000f8e00ff */
[----:B------:R-:W3:Y:S02]  /*4de0*/  REDUX UR6, R0 ;  /* 0x00000000000673c4 */ /* 0x000ee40000000000 */
[----:B------:R4:W-:Y:S01]  /*4df0*/  UTCATOMSWS.AND URZ, UR8 ;  /* 0x0000000800ff79e3 */ /* 0x0009e20008000000 */
[----:B-1----:R-:W-:Y:S01]  /*4e00*/  ISETP.EQ.U32.AND P0, PT, R2, UR7, PT ;  /* 0x0000000702007c0c */ /* 0x002fe2000bf02070 */
[----:B--2---:R-:W-:Y:S02]  /*4e10*/  IMAD.U32 R2, RZ, RZ, UR5 ;  /* 0x00000005ff027e24 */ /* 0x004fe4000f8e00ff */
[----:B---3--:R-:W-:-:S10]  /*4e20*/  IMAD.U32 R3, RZ, RZ, UR6 ;  /* 0x00000006ff037e24 */ /* 0x008fd4000f8e00ff */
[----:B------:R4:W-:Y:S04]  /*4e30*/  @P0 ATOMS.AND RZ, [UR4+0x14], R3 ;  /* 0x00001403ffff098c */ /* 0x0009e8000a800004 */
[----:B------:R4:W-:Y:S01]  /*4e40*/  @P0 ATOMS.AND RZ, [UR4+0x18], R2 ;  /* 0x00001802ffff098c */ /* 0x0009e2000a800004 */
[----:B------:R-:W-:Y:S05]  /*4e50*/  BRA `(.L_x_89) ;  /* 0x0000000000147947 */ /* 0x000fea0003800000 */
.L_x_88:
[----:B------:R-:W-:Y:S02]  /*4e60*/  MOV R2, 0x4e80 ;  /* 0x00004e8000027802 */ /* 0x000fe40000000f00 */
[----:B--2--5:R-:W-:Y:S05]  /*4e70*/  CALL.REL.NOINC `($__internal_0_$__cuda_sm10x_tcgen05_guardrail_trap_col_being_dealloced_not_returned_by_alloc) ;  /* 0x00000044001c7944 */ /* 0x024fea0003c00000 */
[----:B------:R-:W-:Y:S05]  /*4e80*/  BRA `(.L_x_89) ;  /* 0x0000000000087947 */ /* 0x000fea0003800000 */
.L_x_87:
[----:B------:R-:W-:Y:S02]  /*4e90*/  MOV R2, 0x4eb0 ;  /* 0x00004eb000027802 */ /* 0x000fe40000000f00 */
[----:B--2--5:R-:W-:Y:S05]  /*4ea0*/  CALL.REL.NOINC `($__internal_2_$__cuda_sm10x_tcgen05_guardrail_trap_unallocated_columns_being_dealloced) ;  /* 0x0000004400287944 */ /* 0x024fea0003c00000 */
.L_x_89:
[----:B------:R-:W-:Y:S01]  /*4eb0*/  NOP ;  /* 0x0000000000007918 */ /* 0x000fe20000000000 */
[----:B----4-:R-:W-:Y:S05]  /*4ec0*/  EXIT ;  /* 0x000000000000794d */ /* 0x010fea0003800000 */
.L_x_73:
[----:B------:R-:W-:-:S09]  /*4ed0*/  UISETP.NE.OR UP1, UPT, UR6, 0x3, !UP1 ;  /* 0x000000030600788c */ /* 0x000fd2000cf25670 */
[----:B------:R-:W-:Y:S05]  /*4ee0*/  BRA.U UP1, `(.L_x_90) ;  /* 0x0000000901e07547 */ /* 0x000fea000b800000 */
[----:B------:R-:W1:Y:S01]  /*4ef0*/  LDC.64 R8, c[0x0][0x888] ;  /* 0x00022200ff087b82 */ /* 0x000e620000000a00 */
[----:B------:R-:W-:Y:S01]  /*4f00*/  UMOV UR14, 0x400 ;  /* 0x00000400000e7882 */ /* 0x000fe20000000000 */
[----:B------:R-:W-:Y:S01]  /*4f10*/  IMAD.MOV.U32 R31, RZ, RZ, 0x1 ;  /* 0x00000001ff1f7424 */ /* 0x000fe200078e00ff */
[----:B------:R-:W-:Y:S01]  /*4f20*/  ULEA UR14, UR48, UR14, 0x18 ;  /* 0x0000000e300e7291 */ /* 0x000fe2000f8ec0ff */
[----:B------:R-:W-:Y:S01]  /*4f30*/  IMAD.MOV.U32 R30, RZ, RZ, RZ ;  /* 0x000000ffff1e7224 */ /* 0x000fe200078e00ff */
[----:B------:R-:W-:Y:S01]  /*4f40*/  UPLOP3.LUT UP0, UPT, UPT, UPT, UPT, 0x40, 0x4 ;  /* 0x000000000004789c */ /* 0x000fe20003f0e870 */
[----:B------:R-:W-:Y:S01]  /*4f50*/  IMAD.MOV.U32 R28, RZ, RZ, 0x2000 ;  /* 0x00002000ff1c7424 */ /* 0x000fe200078e00ff */
[----:B------:R-:W-:Y:S01]  /*4f60*/  UIADD3 UR4, UPT, UPT, UR14, 0x220, URZ ;  /* 0x000002200e047890 */ /* 0x000fe2000fffe0ff */
[----:B------:R-:W2:Y:S01]  /*4f70*/  LDC R0, c[0x0][0xb30] ;  /* 0x0002cc00ff007b82 */ /* 0x000ea20000000800 */
[----:B------:R-:W-:Y:S02]  /*4f80*/  UIADD3 UR16, UPT, UPT, UR14, 0x248, URZ ;  /* 0x000002480e107890 */ /* 0x000fe4000fffe0ff */
[----:B------:R-:W-:-:S02]  /*4f90*/  UPRMT UR48, UR48, 0x654, UR4 ;  /* 0x0000065430307896 */ /* 0x000fc40008000004 */
[----:B------:R-:W-:-:S03]  /*4fa0*/  UPRMT UR16, URZ, 0x654, UR16 ;  /* 0x00000654ff107896 */ /* 0x000fc60008000010 */
[----:B------:R-:W4:Y:S08]  /*4fb0*/  LDC R23, c[0x0][0x370] ;  /* 0x0000dc00ff177b82 */ /* 0x000f300000000800 */
[----:B------:R-:W3:Y:S01]  /*4fc0*/  LDC R2, c[0x0][0xb0c] ;  /* 0x0002c300ff027b82 */ /* 0x000ee20000000800 */
[----:B-1----:R-:W-:-:S04]  /*4fd0*/  ISETP.NE.U32.AND P0, PT, R8, RZ, PT ;  /* 0x000000ff0800720c */ /* 0x002fc80003f05070 */
[----:B------:R-:W-:-:S03]  /*4fe0*/  ISETP.NE.AND.EX P0, PT, R9, RZ, PT, P0 ;  /* 0x000000ff0900720c */ /* 0x000fc60003f05300 */
[----:B------:R-:W1:Y:S01]  /*4ff0*/  LDC R18, c[0x0][0xb20] ;  /* 0x0002c800ff127b82 */ /* 0x000e620000000800 */
[----:B--2---:R-:W-:-:S07]  /*5000*/  ISETP.NE.AND P1, PT, R0, 0x1, PT ;  /* 0x000000010000780c */ /* 0x004fce0003f25270 */
[----:B------:R-:W2:Y:S02]  /*5010*/  LDC.64 R32, c[0x0][0x348] ;  /* 0x0000d200ff207b82 */ /* 0x000ea40000000a00 */
[----:B------:R-:W-:-:S06]  /*5020*/  VOTEU.ANY UP2, P0 ;  /* 0x0000000000ff7886 */ /* 0x000fcc0000040100 */
[----:B------:R-:W1:Y:S08]  /*5030*/  LDC.64 R20, c[0x0][0xb10] ;  /* 0x0002c400ff147b82 */ /* 0x000e700000000a00 */
[----:B------:R-:W1:Y:S08]  /*5040*/  LDC.64 R6, c[0x0][0xb18] ;  /* 0x0002c600ff067b82 */ /* 0x000e700000000a00 */
[----:B------:R-:W1:Y:S08]  /*5050*/  LDC.64 R4, c[0x0][0xb28] ;  /* 0x0002ca00ff047b82 */ /* 0x000e700000000a00 */
[----:B------:R-:W1:Y:S08]  /*5060*/  LDC.64 R16, c[0x0][0x890] ;  /* 0x00022400ff107b82 */ /* 0x000e700000000a00 */
[----:B---34-:R-:W1:Y:S02]  /*5070*/  LDC R22, c[0x0][0x374] ;  /* 0x0000dd00ff167b82 */ /* 0x018e640000000800 */
.L_x_98:
[----:B------:R-:W-:Y:S04]  /*5080*/  SHF.L.U32 R3, R30, 0x1f, RZ ;  /* 0x0000001f1e037819 */ /* 0x000fe800000006ff */
[----:B---3--:R-:W3:Y:S02]  /*5090*/  SYNCS.PHASECHK.TRANS64.TRYWAIT P0, [UR14+0x240], R3 ;  /* 0x00024003ff0075a7 */ /* 0x008ee4000800110e */
[----:B---3--:R-:W-:Y:S05]  /*50a0*/  @!P0 BRA `(.L_x_91) ;  /* 0x0000004000048947 */ /* 0x008fea0003800000 */
.L_x_202:
[----:B------:R-:W-:Y:S01]  /*50b0*/  ISETP.GE.AND P0, PT, R72, 0x1, PT ;  /* 0x000000014800780c */ /* 0x000fe20003f06270 */
[----:B------:R-:W4:Y:S01]  /*50c0*/  LDS.128 R24, [UR14+0x280] ;  /* 0x0002800eff187984 */ /* 0x000f220008000c00 */
[C---:B-1----:R-:W-:Y:S02]  /*50d0*/  ISETP.NE.U32.AND P5, PT, R16.reuse, RZ, PT ;  /* 0x000000ff1000720c */ /* 0x042fe40003fa5070 */
[----:B------:R-:W-:Y:S02]  /*50e0*/  ISETP.NE.U32.AND P4, PT, R16, RZ, PT ;  /* 0x000000ff1000720c */ /* 0x000fe40003f85070 */
[C---:B------:R-:W-:Y:S02]  /*50f0*/  ISETP.NE.AND.EX P5, PT, R17.reuse, RZ, PT, P5 ;  /* 0x000000ff1100720c */ /* 0x040fe40003fa5350 */
[----:B------:R-:W-:Y:S01]  /*5100*/  ISETP.NE.AND.EX P4, PT, R17, RZ, PT, P4 ;  /* 0x000000ff1100720c */ /* 0x000fe20003f85340 */
[----:B------:R-:W-:Y:S01]  /*5110*/  @!PT LDS RZ, [RZ] ;  /* 0x00000000fffff984 */ /* 0x000fe20000000800 */
[----:B------:R-:W-:Y:S01]  /*5120*/  @!PT LDS RZ, [RZ] ;  /* 0x00000000fffff984 */ /* 0x000fe20000000800 */
[----:B------:R-:W-:Y:S01]  /*5130*/  @!PT LDS RZ, [RZ] ;  /* 0x00000000fffff984 */ /* 0x000fe20000000800 */
[----:B------:R-:W-:Y:S01]  /*5140*/  @!PT LDS RZ, [RZ] ;  /* 0x00000000fffff984 */ /* 0x000fe20000000800 */
[----:B------:R1:W-:Y:S06]  /*5150*/  MEMBAR.ALL.CTA ;  /* 0x0000000000007992 */ /* 0x0003ec0000008000 */
[----:B-1----:R-:W1:Y:S01]  /*5160*/  FENCE.VIEW.ASYNC.S ;  /* 0x00000000000073c6 */ /* 0x002e620000000000 */
[----:B------:R-:W-:Y:S01]  /*5170*/  SHF.L.U32 R29, R31, 0x1f, RZ ;  /* 0x0000001f1f1d7819 */ /* 0x000fe200000006ff */
[----:B-1----:R-:W-:Y:S01]  /*5180*/  SYNCS.ARRIVE.TRANS64.RED.A1T0 RZ, [UR16], RZ ;  /* 0x000000ffffff79a7 */ /* 0x002fe20008100410 */
[----:B----4-:R-:W-:Y:S11]  /*5190*/  LOP3.LUT P3, RZ, R26, 0x1, RZ, 0xc0, !PT ;  /* 0x000000011aff7812 */ /* 0x010ff6000786c0ff */
[----:B------:R-:W-:Y:S02]  /*51a0*/  @!UPT UIADD3 URZ, UPT, UPT, URZ, URZ, URZ ;  /* 0x000000fffffff290 */ /* 0x000fe4000fffe0ff */
[----:B------:R-:W-:Y:S02]  /*51b0*/  @P3 MOV R13, R24 ;  /* 0x00000018000d3202 */ /* 0x000fe40000000f00 */
[----:B------:R-:W-:Y:S01]  /*51c0*/  @P3 LOP3.LUT R8, R25, 0xffff, RZ, 0xc0, !PT ;  /* 0x0000ffff19083812 */ /* 0x000fe200078ec0ff */
[----:B------:R-:W-:Y:S06]  /*51d0*/  @!P0 BRA `(.L_x_92) ;  /* 0x0000000000a48947 */ /* 0x000fec0003800000 */
[----:B------:R-:W-:Y:S01]  /*51e0*/  IMAD.HI.U32 R35, R22, R7, RZ ;  /* 0x0000000716237227 */ /* 0x000fe200078e00ff */
[----:B------:R-:W-:Y:S02]  /*51f0*/  ISETP.NE.AND P0, PT, R6, 0x1, PT ;  /* 0x000000010600780c */ /* 0x000fe40003f05270 */
[----:B------:R-:W-:Y:S01]  /*5200*/  ISETP.NE.AND P2, PT, R72, 0x1, PT ;  /* 0x000000014800780c */ /* 0x000fe20003f45270 */
[----:B------:R-:W-:Y:S01]  /*5210*/  IMAD.HI.U32 R34, R23, R20, RZ ;  /* 0x0000001417227227 */ /* 0x000fe200078e00ff */
[----:B------:R-:W-:Y:S02]  /*5220*/  SHF.R.U32.HI R35, RZ, R18, R35 ;  /* 0x00000012ff237219 */ /* 0x000fe40000011623 */
[----:B------:R-:W-:Y:S01]  /*5230*/  ISETP.NE.AND P6, PT, R2, 0x1, PT ;  /* 0x000000010200780c */ /* 0x000fe20003fc5270 */
[----:B------:R-:W-:Y:S01]  /*5240*/  IMAD.HI.U32 R36, R13, R20, RZ ;  /* 0x000000140d247227 */ /* 0x000fe200078e00ff */
[----:B------:R-:W-:Y:S02]  /*5250*/  SHF.R.U32.HI R34, RZ, R21, R34 ;  /* 0x00000015ff227219 */ /* 0x000fe40000011622 */
[----:B---3--:R-:W-:Y:S01]  /*5260*/  SEL R3, R22, R35, !P0 ;  /* 0x0000002316037207 */ /* 0x008fe20004000000 */
[C---:B------:R-:W-:Y:S01]  /*5270*/  IMAD.HI.U32 R35, R8.reuse, R7, RZ ;  /* 0x0000000708237227 */ /* 0x040fe200078e00ff */
[----:B------:R-:W-:Y:S02]  /*5280*/  SEL R11, R23, R34, !P6 ;  /* 0x00000022170b7207 */ /* 0x000fe40007000000 */
[----:B------:R-:W-:Y:S01]  /*5290*/  SHF.R.U32.HI R36, RZ, R21, R36 ;  /* 0x00000015ff247219 */ /* 0x000fe20000011624 */
[----:B------:R-:W-:Y:S01]  /*52a0*/  IMAD.HI.U32 R38, R3, R4, RZ ;  /* 0x0000000403267227 */ /* 0x000fe200078e00ff */
[----:B------:R-:W-:Y:S03]  /*52b0*/  SHF.R.U32.HI R35, RZ, R18, R35 ;  /* 0x00000012ff237219 */ /* 0x000fe60000011623 */
[----:B------:R-:W-:Y:S01]  /*52c0*/  IMAD.HI.U32 R34, R11, R4, RZ ;  /* 0x000000040b227227 */ /* 0x000fe200078e00ff */
[----:B------:R-:W-:Y:S02]  /*52d0*/  @P2 SHF.R.U32.HI R3, RZ, R5, R38 ;  /* 0x00000005ff032219 */ /* 0x000fe40000011626 */
[----:B------:R-:W-:Y:S02]  /*52e0*/  SEL R9, R8, R35, !P0 ;  /* 0x0000002308097207 */ /* 0x000fe40004000000 */
[----:B------:R-:W-:Y:S01]  /*52f0*/  @P2 SHF.R.U32.HI R11, RZ, R5, R34 ;  /* 0x00000005ff0b2219 */ /* 0x000fe20000011622 */
[C---:B------:R-:W-:Y:S01]  /*5300*/  IMAD R10, R72.reuse, R3, RZ ;  /* 0x00000003480a7224 */ /* 0x040fe200078e02ff */
[----:B------:R-:W-:Y:S01]  /*5310*/  SEL R3, R13, R36, !P6 ;  /* 0x000000240d037207 */ /* 0x000fe20007000000 */
[C---:B------:R-:W-:Y:S03]  /*5320*/  IMAD.HI.U32 R14, R9.reuse, R4, RZ ;  /* 0x00000004090e7227 */ /* 0x040fe600078e00ff */
[----:B------:R-:W-:Y:S01]  /*5330*/  ISETP.GE.AND P0, PT, R9, R10, PT ;  /* 0x0000000a0900720c */ /* 0x000fe20003f06270 */
[C---:B------:R-:W-:Y:S01]  /*5340*/  IMAD R12, R72.reuse, R11, RZ ;  /* 0x0000000b480c7224 */ /* 0x040fe200078e02ff */
[-C--:B------:R-:W-:Y:S04]  /*5350*/  SHF.R.U32.HI R14, RZ, R5.reuse, R14 ;  /* 0x00000005ff0e7219 */ /* 0x080fe8000001160e */
[----:B------:R-:W-:Y:S02]  /*5360*/  ISETP.GE.OR P0, PT, R3, R12, P0 ;  /* 0x0000000c0300720c */ /* 0x000fe40000706670 */
[----:B------:R-:W-:Y:S05]  /*5370*/  SEL R15, R9, R14, !P2 ;  /* 0x0000000e090f7207 */ /* 0x000fea0005000000 */
[----:B------:R-:W-:Y:S04]  /*5380*/  IMAD.MOV R14, RZ, RZ, -R15 ;  /* 0x000000ffff0e7224 */ /* 0x000fe800078e0a0f */
[----:B------:R-:W-:Y:S02]  /*5390*/  IMAD R14, R72, R14, R9 ;  /* 0x0000000e480e7224 */ /* 0x000fe400078e0209 */
[C---:B------:R-:W-:Y:S05]  /*53a0*/  @!P0 IMAD.HI.U32 R10, R3.reuse, R4, RZ ;  /* 0x00000004030a8227 */ /* 0x040fea00078e00ff */
[----:B------:R-:W-:Y:S04]  /*53b0*/  @!P0 SHF.R.U32.HI R10, RZ, R5, R10 ;  /* 0x00000005ff0a8219 */ /* 0x000fe8000001160a */
[----:B------:R-:W-:Y:S01]  /*53c0*/  @!P0 SEL R0, R3, R10, !P2 ;  /* 0x0000000a03008207 */ /* 0x000fe20005000000 */
[----:B------:R-:W-:Y:S03]  /*53d0*/  IMAD.MOV R10, RZ, RZ, -R3 ;  /* 0x000000ffff0a7224 */ /* 0x000fe600078e0a03 */
[----:B------:R-:W-:Y:S01]  /*53e0*/  @!P0 IADD3 R15, PT, PT, R15, -R0, RZ ;  /* 0x800000000f0f8210 */ /* 0x000fe20007ffe0ff */
[----:B------:R-:W-:Y:S01]  /*53f0*/  @!P0 IMAD R0, R11, R14, R0 ;  /* 0x0000000e0b008224 */ /* 0x000fe200078e0200 */
[----:B------:R-:W-:Y:S01]  /*5400*/  IADD3 R11, PT, PT, -R9, RZ, RZ ;  /* 0x000000ff090b7210 */ /* 0x000fe20007ffe1ff */
[----:B------:R-:W-:Y:S02]  /*5410*/  IMAD R13, R2, R10, R13 ;  /* 0x0000000a020d7224 */ /* 0x000fe400078e020d */
[----:B------:R-:W-:Y:S02]  /*5420*/  @!P0 IMAD R9, R15, R72, R3 ;  /* 0x000000480f098224 */ /* 0x000fe400078e0203 */
[----:B------:R-:W-:Y:S02]  /*5430*/  @!P0 IMAD.MOV.U32 R3, RZ, RZ, R0 ;  /* 0x000000ffff038224 */ /* 0x000fe400078e0000 */
[----:B------:R-:W-:Y:S02]  /*5440*/  IMAD R8, R6, R11, R8 ;  /* 0x0000000b06087224 */ /* 0x000fe400078e0208 */
[----:B------:R-:W-:Y:S02]  /*5450*/  IMAD R13, R3, R2, R13 ;  /* 0x00000002030d7224 */ /* 0x000fe400078e020d */
[----:B------:R-:W-:Y:S02]  /*5460*/  IMAD R8, R9, R6, R8 ;  /* 0x0000000609087224 */ /* 0x000fe400078e0208 */
.L_x_92:
[----:B------:R-:W-:Y:S05]  /*5470*/  BRA.U UP0, `(.L_x_93) ;  /* 0x0000000100107547 */ /* 0x000fea000b800000 */
[----:B---3--:R-:W-:Y:S04]  /*5480*/  MOV R0, UR15 ;  /* 0x0000000f00007c02 */ /* 0x008fe80008000f00 */
[----:B------:R-:W-:Y:S04]  /*5490*/  SHF.L.U32 R3, R0, 0x1f, RZ ;  /* 0x0000001f00037819 */ /* 0x000fe800000006ff */
[----:B------:R-:W1:Y:S02]  /*54a0*/  SYNCS.PHASECHK.TRANS64.TRYWAIT P0, [UR14+0x238], R3 ;  /* 0x00023803ff0075a7 */ /* 0x000e64000800110e */
[----:B-1----:R-:W-:Y:S05]  /*54b0*/  @!P0 BRA `(.L_x_94) ;  /* 0x0000003c00188947 */ /* 0x002fea0003800000 */
.L_x_93:
[----:B------:R-:W-:Y:S05]  /*54c0*/  @!P5 BRA `(.L_x_95) ;  /* 0x00000000002cd947 */ /* 0x000fea0003800000 */
[----:B------:R-:W-:Y:S01]  /*54d0*/  UPLOP3.LUT UP3, UPT, UPT, UPT, UP2, 0x80, 0x8 ;  /* 0x000000000008789c */ /* 0x000fe20003f6f020 */
[----:B------:R-:W-:Y:S05]  /*54e0*/  HFMA2 R162, -RZ, RZ, 0, 5.9604644775390625e-08 ;  /* 0x00000001ffa27431 */ /* 0x000fea00000001ff */
[----:B------:R-:W-:Y:S11]  /*54f0*/  PLOP3.LUT P0, PT, PT, PT, UP3, 0x80, 0x8 ;  /* 0x000000000008781c */ /* 0x000ff60003f0f038 */
[----:B------:R-:W-:Y:S02]  /*5500*/  @!UPT UIADD3 URZ, UPT, UPT, URZ, URZ, URZ ;  /* 0x000000fffffff290 */ /* 0x000fe4000fffe0ff */
[----:B------:R-:W4:Y:S01]  /*5510*/  @P0 LDC.64 R10, c[0x0][0x888] ;  /* 0x00022200ff0a0b82 */ /* 0x000f220000000a00 */
[----:B-1-3--:R-:W-:Y:S04]  /*5520*/  @P0 IMAD R0, R19, R16, RZ ;  /* 0x0000001013000224 */ /* 0x00afe800078e02ff */
[----:B----4-:R-:W-:Y:S01]  /*5530*/  @P0 IMAD.WIDE R10, R0, 0x4, R10 ;  /* 0x00000004000a0825 */ /* 0x010fe200078e020a */
[----:B------:R-:W-:Y:S04]  /*5540*/  MOV R0, 0x1 ;  /* 0x0000000100007802 */ /* 0x000fe80000000f00 */
[----:B-----5:R4:W5:Y:S01]  /*5550*/  @P0 LDG.E R81, desc[UR44][R10.64] ;  /* 0x0000002c0a510981 */ /* 0x020962000c1e1900 */
[----:B------:R-:W-:Y:S01]  /*5560*/  @!P0 PRMT R162, R0, 0x7610, R162 ;  /* 0x0000761000a28816 */ /* 0x000fe200000000a2 */
[----:B----4-:R-:W1:Y:S06]  /*5570*/  @!P0 LDC R81, c[0x0][0x880] ;  /* 0x00022000ff518b82 */ /* 0x010e6c0000000800 */
.L_x_95:
[----:B-1---5:R-:W-:Y:S01]  /*5580*/  @!P4 FSETP.EQ.AND P5, PT, R81, RZ, PT ;  /* 0x000000ff5100c20b */ /* 0x022fe20003fa2000 */
[----:B------:R-:W-:Y:S01]  /*5590*/  @!UPT UIADD3 URZ, UPT, UPT, URZ, URZ, URZ ;  /* 0x000000fffffff290 */ /* 0x000fe2000fffe0ff */
[----:B------:R-:W-:Y:S11]  /*55a0*/  @!P4 BRA `(.L_x_96) ;  /* 0x000000000014c947 */ /* 0x000ff60003800000 */
[----:B------:R-:W-:Y:S02]  /*55b0*/  LOP3.LUT P0, RZ, R162, 0xff, RZ, 0xc0, !PT ;  /* 0x000000ffa2ff7812 */ /* 0x000fe4000780c0ff */
[----:B------:R-:W-:Y:S04]  /*55c0*/  PLOP3.LUT P5, PT, PT, PT, UP3, 0x80, 0x8 ;  /* 0x000000000008781c */ /* 0x000fe80003faf038 */
[----:B------:R-:W-:Y:S07]  /*55d0*/  PLOP3.LUT P5, PT, P5, PT, PT, 0x8, 0x80 ;  /* 0x000000000080781c */ /* 0x000fee0002fae170 */
[----:B------:R-:W-:Y:S11]  /*55e0*/  @P0 FSETP.EQ.AND P5, PT, R81, RZ, PT ;  /* 0x000000ff5100020b */ /* 0x000ff60003fa2000 */
[----:B------:R-:W-:Y:S02]  /*55f0*/  @!UPT UIADD3 URZ, UPT, UPT, URZ, URZ, URZ ;  /* 0x000000fffffff290 */ /* 0x000fe4000fffe0ff */
.L_x_96:
[----:B------:R-:W1:Y:S01]  /*5600*/  SYNCS.PHASECHK.TRANS64.TRYWAIT P4, [UR14+0x228], R29 ;  /* 0x0002281dff0075a7 */ /* 0x000e62000808110e */
[----:B------:R-:W-:Y:S01]  /*5610*/  @P3 SHF.R.U32.HI R19, RZ, 0x10, R25 ;  /* 0x00000010ff133819 */ /* 0x000fe20000011619 */
[----:B------:R-:W4:Y:S08]  /*5620*/  LDC.64 R14, c[0x0][0xb10] ;  /* 0x0002c400ff0e7b82 */ /* 0x000f300000000a00 */
[----:B------:R-:W5:Y:S08]  /*5630*/  LDC.64 R10, c[0x0][0xb18] ;  /* 0x0002c600ff0a7b82 */ /* 0x000f700000000a00 */
[----:B---3--:R-:W3:Y:S08]  /*5640*/  @!P1 LDC R0, c[0x0][0xb20] ;  /* 0x0002c800ff009b82 */ /* 0x008ef00000000800 */
[----:B------:R-:W2:Y:S01]  /*5650*/  @!P1 LDC R3, c[0x0][0xb0c] ;  /* 0x0002c300ff039b82 */ /* 0x000ea20000000800 */
[----:B----4-:R-:W-:Y:S05]  /*5660*/  @!P1 IMAD.HI.U32 R14, R13, R14, RZ ;  /* 0x0000000e0d0e9227 */ /* 0x010fea00078e00ff */
[----:B------:R-:W-:Y:S01]  /*5670*/  @!P1 SHF.R.U32.HI R14, RZ, R15, R14 ;  /* 0x0000000fff0e9219 */ /* 0x000fe2000001160e */
[----:B-----5:R-:W-:Y:S01]  /*5680*/  @!P1 IMAD.HI.U32 R11, R8, R11, RZ ;  /* 0x0000000b080b9227 */ /* 0x020fe200078e00ff */
[----:B------:R-:W-:Y:S04]  /*5690*/  @!P1 ISETP.NE.AND P0, PT, R10, 0x1, PT ;  /* 0x000000010a00980c */ /* 0x000fe80003f05270 */
[----:B---3--:R-:W-:Y:S02]  /*56a0*/  @!P1 SHF.R.U32.HI R9, RZ, R0, R11 ;  /* 0x00000000ff099219 */ /* 0x008fe4000001160b */
[----:B--2---:R-:W-:Y:S02]  /*56b0*/  @!P1 ISETP.NE.AND P2, PT, R3, 0x1, PT ;  /* 0x000000010300980c */ /* 0x004fe40003f45270 */
[----:B------:R-:W-:Y:S02]  /*56c0*/  @!P1 SEL R9, R8, R9, !P0 ;  /* 0x0000000908099207 */ /* 0x000fe40004000000 */
[----:B------:R-:W-:Y:S02]  /*56d0*/  ELECT P0, URZ, PT ;  /* 0x0000000000ff782f */ /* 0x000fe40003800000 */
[----:B------:R-:W-:Y:S05]  /*56e0*/  @!P1 SEL R14, R13, R14, !P2 ;  /* 0x0000000e0d0e9207 */ /* 0x000fea0005000000 */
[----:B------:R-:W-:Y:S02]  /*56f0*/  @!P1 IMAD.IADD R0, R9, 0x1, -R14 ;  /* 0x0000000109009824 */ /* 0x000fe400078e0a0e */
[----:B------:R-:W-:Y:S02]  /*5700*/  @!P1 IMAD.IADD R9, R14, 0x1, -R9 ;  /* 0x000000010e099824 */ /* 0x000fe400078e0a09 */
[----:B------:R-:W-:Y:S02]  /*5710*/  @!P1 IMAD R13, R0, R3, R13 ;  /* 0x00000003000d9224 */ /* 0x000fe400078e020d */
[----:B------:R-:W-:Y:S01]  /*5720*/  @!P1 IMAD R8, R9, R10, R8 ;  /* 0x0000000a09089224 */ /* 0x000fe200078e0208 */
[----:B-1----:R-:W-:Y:S06]  /*5730*/  @!P4 BRA `(.L_x_97) ;  /* 0x000000380090c947 */ /* 0x002fec0003800000 */
.L_x_205:
[----:B------:R-:W-:Y:S02]  /*5740*/  PLOP3.LUT P5, PT, P5, P0, PT, 0xf2, 0x2f ;  /* 0x00000000002f781c */ /* 0x000fe40002fa1e72 */
[----:B------:R-:W-:Y:S02]  /*5750*/  LOP3.LUT R31, R31, 0x1, RZ, 0x3c, !PT ;  /* 0x000000011f1f7812 */ /* 0x000fe400078e3cff */
[----:B------:R-:W-:Y:S09]  /*5760*/  LOP3.LUT R30, R30, 0x1, RZ, 0x3c, !PT ;  /* 0x000000011e1e7812 */ /* 0x000ff200078e3cff */
[----:B------:R-:W-:Y:S01]  /*5770*/  VOTEU.ALL UP1, P5 ;  /* 0x0000000000ff7886 */ /* 0x000fe20002820000 */
[----:B------:R-:W-:Y:S01]  /*5780*/  @!P5 IMAD.SHL.U32 R161, R161, 0x40, RZ ;  /* 0x00000040a1a1d824 */ /* 0x000fe200078e00ff */
[----:B------:R-:W-:Y:S01]  /*5790*/  @!P5 IADD3 R3, P0, PT, R32, 0x580, RZ ;  /* 0x000005802003d810 */ /* 0x000fe20007f1e0ff */
[----:B------:R-:W-:Y:S02]  /*57a0*/  @!P5 IMAD.SHL.U32 R163, R163, 0x80, RZ ;  /* 0x00000080a3a3d824 */ /* 0x000fe400078e00ff */
[----:B------:R-:W2:Y:S01]  /*57b0*/  @!UP1 LDCU.128 UR4, c[0x0][0x980] ;  /* 0x00013000ff0497ac */ /* 0x000ea20008000c00 */
[----:B------:R-:W-:Y:S01]  /*57c0*/  @!P5 R2UR UR10, R161 ;  /* 0x00000000a10ad2ca */ /* 0x000fe200000e0000 */
[----:B-1----:R-:W-:Y:S01]  /*57d0*/  @!P5 IMAD.X R0, RZ, RZ, R33, P0 ;  /* 0x000000ffff00d224 */ /* 0x002fe200000e0621 */
[----:B------:R-:W-:Y:S01]  /*57e0*/  @!P5 R2UR UR11, R163 ;  /* 0x00000000a30bd2ca */ /* 0x000fe200000e0000 */
[----:B------:R-:W-:Y:S02]  /*57f0*/  IMAD.IADD R161, R8, 0x1, R143 ;  /* 0x0000000108a17824 */ /* 0x000fe400078e028f */
[----:B------:R-:W-:Y:S01]  /*5800*/  IMAD.IADD R163, R13, 0x1, R160 ;  /* 0x000000010da37824 */ /* 0x000fe200078e02a0 */
[----:B------:R-:W1:Y:S09]  /*5810*/  @!UP1 LDCU.64 UR8, c[0x0][0x990] ;  /* 0x00013200ff0897ac */ /* 0x000e720008000a00 */
[----:B--2---:R-:W-:Y:S02]  /*5820*/  UIMAD.WIDE.U32 UR12, UR11, UR5, URZ ;  /* 0x000000050b0c72a5 */ /* 0x004fe4000f8e00ff */
[----:B------:R-:W-:Y:S05]  /*5830*/  @!UP1 UISETP.NE.AND UP0, UPT, UR4, 0x1, UPT ;  /* 0x000000010400988c */ /* 0x000fea000bf05270 */
[----:B------:R-:W-:Y:S02]  /*5840*/  @!UP1 UMOV UR5, UR13 ;  /* 0x0000000d00059c82 */ /* 0x000fe40008000000 */
[----:B------:R-:W-:Y:S01]  /*5850*/  @!UP1 USHF.R.U32.HI UR5, URZ, UR6, UR5 ;  /* 0x00000006ff059299 */ /* 0x000fe20008011605 */
[----:B------:R-:W-:Y:S03]  /*5860*/  @!P5 R2UR UR6, R3 ;  /* 0x000000000306d2ca */ /* 0x000fe600000e0000 */
[----:B------:R-:W-:Y:S02]  /*5870*/  @!UP1 USEL UR12, UR11, UR5, !UP0 ;  /* 0x000000050b0c9287 */ /* 0x000fe4000c000000 */
[----:B------:R-:W-:Y:S01]  /*5880*/  @!UP1 UISETP.NE.AND UP0, UPT, UR7, 0x1, UPT ;  /* 0x000000010700988c */ /* 0x000fe2000bf05270 */
[----:B------:R-:W-:Y:S01]  /*5890*/  @!P5 R2UR UR5, R0 ;  /* 0x000000000005d2ca */ /* 0x000fe200000e0000 */
[----:B-1----:R-:W-:Y:S02]  /*58a0*/  UIMAD.WIDE.U32 UR18, UR12, UR8, URZ ;  /* 0x000000080c1272a5 */ /* 0x002fe4000f8e00ff */
[----:B------:R-:W-:Y:S04]  /*58b0*/  @!UP1 UIADD3 UR8, UPT, UPT, UR14, 0x400, URZ ;  /* 0x000004000e089890 */ /* 0x000fe8000fffe0ff */
[----:B------:R-:W-:Y:S01]  /*58c0*/  IMAD.U32 R10, RZ, RZ, UR6 ;  /* 0x00000006ff0a7e24 */ /* 0x000fe2000f8e00ff */
[----:B------:R-:W-:Y:S01]  /*58d0*/  @!UP1 UMOV UR13, UR19 ;  /* 0x00000013000d9c82 */ /* 0x000fe20008000000 */
[----:B------:R-:W-:Y:S02]  /*58e0*/  @!UP1 UIADD3 UR6, UPT, UPT, -UR12, URZ, URZ ;  /* 0x000000ff0c069290 */ /* 0x000fe4000fffe1ff */
[----:B------:R-:W-:Y:S01]  /*58f0*/  @!UP1 USHF.R.U32.HI UR9, URZ, UR9, UR13 ;  /* 0x00000009ff099299 */ /* 0x000fe2000801160d */
[----:B------:R-:W-:Y:S01]  /*5900*/  @!P5 R2UR UR18, R10 ;  /* 0x000000000a12d2ca */ /* 0x000fe200000e0000 */
[----:B------:R-:W-:Y:S01]  /*5910*/  IMAD.U32 R11, RZ, RZ, UR5 ;  /* 0x00000005ff0b7e24 */ /* 0x000fe2000f8e00ff */
[----:B------:R-:W-:Y:S02]  /*5920*/  @!UP1 UIMAD UR11, UR4, UR6, UR11 ;  /* 0x00000006040b92a4 */ /* 0x000fe4000f8e020b */
[----:B------:R-:W-:Y:S02]  /*5930*/  @!UP1 USEL UR13, UR12, UR9, !UP0 ;  /* 0x000000090c0d9287 */ /* 0x000fe4000c000000 */
[----:B------:R-:W-:Y:S01]  /*5940*/  @!P5 R2UR UR19, R11 ;  /* 0x000000000b13d2ca */ /* 0x000fe200000e0000 */
[----:B------:R-:W-:Y:S02]  /*5950*/  @!UP1 UIADD3 UR9, UPT, UPT, UR14, 0x220, URZ ;  /* 0x000002200e099890 */ /* 0x000fe4000fffe0ff */
[----:B------:R-:W-:Y:S01]  /*5960*/  @!UP1 UIADD3 UR5, UPT, UPT, -UR13, URZ, URZ ;  /* 0x000000ff0d059290 */ /* 0x000fe2000fffe1ff */
[----:B------:R-:W-:Y:S03]  /*5970*/  VOTEU.ALL UP0, P5 ;  /* 0x0000000000ff7886 */ /* 0x000fe60002800000 */
[----:B------:R-:W-:Y:S02]  /*5980*/  @!UP1 UIMAD UR12, UR7, UR5, UR12 ;  /* 0x00000005070c92a4 */ /* 0x000fe4000f8e020c */
[----:B------:R-:W-:Y:S04]  /*5990*/  @!UP1 UPRMT UR5, URZ, 0x40, URZ ;  /* 0x00000040ff059896 */ /* 0x000fe800080000ff */
[----:B------:R-:W-:Y:S09]  /*59a0*/  @!UP1 UPRMT UR4, UR5, 0x5410, URZ ;  /* 0x0000541005049896 */ /* 0x000ff200080000ff */
[----:B------:R3:W-:Y:S01]  /*59b0*/  @!UP0 UTMALDG.4D.IM2COL [UR8], [UR18], UR4 ;  /* 0x00000008120083b4 */ /* 0x0007e20008058004 */
[----:B------:R3:W-:Y:S01]  /*59c0*/  @!P5 SYNCS.ARRIVE.TRANS64.RED.A0TR RZ, [UR14+0x220], R28 ;  /* 0x0002201cffffd9a7 */ /* 0x0007e2000830040e */
[----:B------:R-:W-:Y:S01]  /*59d0*/  UPLOP3.LUT UP0, UPT, UPT, UPT, UPT, 0x80, 0x8 ;  /* 0x000000000008789c */ /* 0x000fe20003f0f070 */
[----:B------:R-:W-:Y:S01]  /*59e0*/  SYNCS.ARRIVE.TRANS64.RED.A1T0 RZ, [UR48], RZ ;  /* 0x000000ffffff79a7 */ /* 0x000fe20008100430 */
[----:B------:R-:W-:Y:S09]  /*59f0*/  @P3 BRA `(.L_x_98) ;  /* 0xfffffff400a03947 */ /* 0x000ff2000383ffff */
[----:B------:R-:W-:Y:S07]  /*5a00*/  MOV R0, UR14 ;  /* 0x0000000e00007c02 */ /* 0x000fee0008000f00 */
.L_x_99:
[----:B-1----:R-:W-:-:S04]  /*5a10*/  SHF.L.U32 R3, R31, 0x1f, RZ ;  /* 0x0000001f1f037819 */ /* 0x002fc800000006ff */
[----:B------:R1:W2:Y:S03]  /*5a20*/  SYNCS.PHASECHK.TRANS64.TRYWAIT P0, [R0+URZ+0x228], R3 ;  /* 0x00022803000075a7 */ /* 0x0002a600080011ff */
[----:B--2---:R-:W-:Y:S05]  /*5a30*/  @!P0 NANOSLEEP.SYNCS 0x989680 ;  /* 0x009896800000895d */ /* 0x004fea0003900000 */
[----:B------:R-:W2:Y:S02]  /*5a40*/  @!P0 SYNCS.PHASECHK.TRANS64 P0, [R0+URZ+0x228], R3 ;  /* 0x00022803000085a7 */ /* 0x000ea400080010ff */
[----:B--23--:R-:W-:Y:S05]  /*5a50*/  @P0 EXIT ;  /* 0x000000000000094d */ /* 0x00cfea0003800000 */
[----:B------:R-:W-:Y:S05]  /*5a60*/  BRA `(.L_x_99) ;  /* 0xfffffffc00e87947 */ /* 0x000fea000383ffff */
.L_x_90:
[----:B------:R-:W-:-:S06]  /*5a70*/  UISETP.GE.AND UP0, UPT, UR6, 0x4, UPT ;  /* 0x000000040600788c */ /* 0x000fcc000bf06270 */
[----:B------:R-:W-:-:S13]  /*5a80*/  PLOP3.LUT P0, PT, PT, PT, UP0, 0x80, 0x8 ;  /* 0x000000000008781c */ /* 0x000fda0003f0f008 */
[----:B------:R-:W-:Y:S05]  /*5a90*/  @!P0 EXIT ;  /* 0x000000000000894d */ /* 0x000fea0003800000 */
[----:B------:R-:W-:Y:S01]  /*5aa0*/  BAR.SYNC.DEFER_BLOCKING 0x6, 0xa0 ;  /* 0x0182800000007b1d */ /* 0x000fe20000010000 */
[C---:B------:R-:W-:Y:S01]  /*5ab0*/  IMAD.SHL.U32 R5, R167.reuse, 0x40, RZ ;  /* 0x00000040a7057824 */ /* 0x040fe200078e00ff */
[----:B------:R-:W-:Y:S01]  /*5ac0*/  CS2R R168, SRZ ;  /* 0x0000000000a87805 */ /* 0x000fe2000001ff00 */
[C---:B------:R-:W-:Y:S02]  /*5ad0*/  IMAD.SHL.U32 R172, R167.reuse, 0x8, RZ ;  /* 0x00000008a7ac7824 */ /* 0x040fe400078e00ff */
[----:B------:R-:W-:Y:S01]  /*5ae0*/  IMAD.SHL.U32 R176, R167, 0x10, RZ ;  /* 0x00000010a7b07824 */ /* 0x000fe200078e00ff */
[----:B------:R-:W-:Y:S01]  /*5af0*/  UMOV UR47, 0x400 ;  /* 0x00000400002f7882 */ /* 0x000fe20000000000 */
[----:B------:R-:W-:Y:S01]  /*5b00*/  LOP3.LUT R7, R5, 0x180, RZ, 0xc0, !PT ;  /* 0x0000018005077812 */ /* 0x000fe200078ec0ff */
[----:B------:R-:W-:Y:S01]  /*5b10*/  ULEA UR47, UR48, UR47, 0x18 ;  /* 0x0000002f302f7291 */ /* 0x000fe2000f8ec0ff */
[----:B------:R-:W1:Y:S01]  /*5b20*/  LDC R165, c[0x0][0x370] ;  /* 0x0000dc00ffa57b82 */ /* 0x000e620000000800 */
[C---:B------:R-:W-:Y:S01]  /*5b30*/  LOP3.LUT R0, R176.reuse, 0x20, RZ, 0xc0, !PT ;  /* 0x00000020b0007812 */ /* 0x040fe200078ec0ff */
[----:B------:R-:W-:Y:S01]  /*5b40*/  IMAD.U32 R78, R167, 0x10000, RZ ;  /* 0x00010000a74e7824 */ /* 0x000fe200078e00ff */
[----:B------:R-:W-:Y:S01]  /*5b50*/  LOP3.LUT R172, R7, 0x30, R172, 0xf8, !PT ;  /* 0x0000003007ac7812 */ /* 0x000fe200078ef8ac */
[----:B------:R-:W-:Y:S01]  /*5b60*/  UIADD3 UR4, UPT, UPT, UR47, 0x2400, URZ ;  /* 0x000024002f047890 */ /* 0x000fe2000fffe0ff */
[----:B------:R-:W-:Y:S01]  /*5b70*/  LOP3.LUT R176, R176, 0x40, RZ, 0xc0, !PT ;  /* 0x00000040b0b07812 */ /* 0x000fe200078ec0ff */
[----:B------:R-:W-:Y:S01]  /*5b80*/  IMAD.MOV.U32 R76, RZ, RZ, RZ ;  /* 0x000000ffff4c7224 */ /* 0x000fe200078e00ff */
[----:B------:R-:W-:Y:S01]  /*5b90*/  LOP3.LUT R172, R172, 0x1e40, R5, 0xf8, !PT ;  /* 0x00001e40acac7812 */ /* 0x000fe200078ef805 */
[----:B------:R-:W2:Y:S01]  /*5ba0*/  LDC R74, c[0x0][0xb0c] ;  /* 0x0002c300ff4a7b82 */ /* 0x000ea20000000800 */
[----:B------:R-:W-:Y:S01]  /*5bb0*/  IMAD.MOV.U32 R170, RZ, RZ, RZ ;  /* 0x000000ffffaa7224 */ /* 0x000fe200078e00ff */
[----:B------:R-:W-:Y:S01]  /*5bc0*/  LOP3.LUT R78, R78, 0x600000, RZ, 0xc0, !PT ;  /* 0x006000004e4e7812 */ /* 0x000fe200078ec0ff */
[----:B------:R-:W-:Y:S01]  /*5bd0*/  IMAD.U32 R178, RZ, RZ, UR4 ;  /* 0x00000004ffb27e24 */ /* 0x000fe2000f8e00ff */
[----:B------:R-:W4:Y:S01]  /*5be0*/  LDCU.64 UR50, c[0x0][0x348] ;  /* 0x00006900ff3277ac */ /* 0x000f220008000a00 */
[----:B------:R-:W-:Y:S01]  /*5bf0*/  VIADD R177, R172, UR47 ;  /* 0x0000002facb17c36 */ /* 0x000fe20008000000 */
[----:B------:R-:W3:Y:S02]  /*5c00*/  LDS R2, [UR47+0x290] ;  /* 0x0002902fff027984 */ /* 0x000ee40008000800 */
[----:B------:R-:W1:Y:S01]  /*5c10*/  LDC R164, c[0x0][0xb20] ;  /* 0x0002c800ffa47b82 */ /* 0x000e620000000800 */
[----:B------:R-:W1:Y:S01]  /*5c20*/  LDCU.64 UR36, c[0x0][0x888] ;  /* 0x00011100ff2477ac */ /* 0x000e620008000a00 */
[----:B------:R-:W-:-:S02]  /*5c30*/  IADD3 R171, PT, PT, -R0, 0x400, R177 ;  /* 0x0000040000ab7810 */ /* 0x000fc40007ffe1b1 */
[----:B------:R-:W-:Y:S01]  /*5c40*/  IADD3 R177, PT, PT, -R176, 0x400, R177 ;  /* 0x00000400b0b17810 */ /* 0x000fe20007ffe1b1 */
[----:B------:R-:W1:Y:S02]  /*5c50*/  LDCU.64 UR42, c[0x0][0x890] ;  /* 0x00011200ff2a77ac */ /* 0x000e640008000a00 */
[----:B------:R-:W-:Y:S01]  /*5c60*/  IMAD.IADD R176, R171, 0x1, -R176 ;  /* 0x00000001abb07824 */ /* 0x000fe200078e0ab0 */
[----:B------:R-:W1:Y:S01]  /*5c70*/  LDC R73, c[0x0][0xb30] ;  /* 0x0002cc00ff497b82 */ /* 0x000e620000000800 */
[----:B------:R-:W1:Y:S01]  /*5c80*/  LDCU.64 UR40, c[0x0][0x8b0] ;  /* 0x00011600ff2877ac */ /* 0x000e620008000a00 */
[----:B------:R-:W1:Y:S06]  /*5c90*/  LDCU.64 UR38, c[0x0][0x8a8] ;  /* 0x00011500ff2677ac */ /* 0x000e6c0008000a00 */
[----:B------:R-:W1:Y:S01]  /*5ca0*/  LDC.64 R144, c[0x0][0xb10] ;  /* 0x0002c400ff907b82 */ /* 0x000e620000000a00 */
[----:B------:R-:W-:-:S07]  /*5cb0*/  UIADD3 UR46, UPT, UPT, UR47, 0x400, URZ ;  /* 0x000004002f2e7890 */ /* 0x000fce000fffe0ff */
[----:B------:R-:W1:Y:S08]  /*5cc0*/  LDC.64 R70, c[0x0][0xb18] ;  /* 0x0002c600ff467b82 */ /* 0x000e700000000a00 */
[----:B------:R-:W1:Y:S01]  /*5cd0*/  LDC.64 R68, c[0x0][0xb28] ;  /* 0x0002ca00ff447b82 */ /* 0x000e620000000a00 */
[C---:B---3--:R-:W-:Y:S01]  /*5ce0*/  VIADD R3, R2.reuse, 0x40 ;  /* 0x0000004002037836 */ /* 0x048fe20000000000 */
[----:B------:R-:W-:-:S06]  /*5cf0*/  LOP3.LUT R2, R2, 0xffff, RZ, 0xc0, !PT ;  /* 0x0000ffff02027812 */ /* 0x000fcc00078ec0ff */
[----:B------:R-:W3:Y:S01]  /*5d00*/  LDC.64 R150, c[0x0][0xa80] ;  /* 0x0002a000ff967b82 */ /* 0x000ee20000000a00 */
[----:B------:R-:W-:-:S05]  /*5d10*/  LOP3.LUT R3, R3, 0xffff, RZ, 0xc0, !PT ;  /* 0x0000ffff03037812 */ /* 0x000fca00078ec0ff */
[----:B------:R1:W-:Y:S02]  /*5d20*/  STL.64 [R1], R2 ;  /* 0x0000000201007387 */ /* 0x0003e40000100a00 */
[----:B------:R-:W1:Y:S08]  /*5d30*/  LDC.64 R148, c[0x0][0xa88] ;  /* 0x0002a200ff947b82 */ /* 0x000e700000000a00 */
[----:B------:R-:W1:Y:S08]  /*5d40*/  LDC.64 R146, c[0x0][0xa90] ;  /* 0x0002a400ff927b82 */ /* 0x000e700000000a00 */
[----:B--2-4-:R-:W1:Y:S02]  /*5d50*/  LDC R166, c[0x0][0x374] ;  /* 0x0000dd00ffa67b82 */ /* 0x014e640000000800 */
.L_x_117:
[----:B-1----:R-:W-:Y:S04]  /*5d60*/  SHF.L.U32 R3, R169, 0x1f, RZ ;  /* 0x0000001fa9037819 */ /* 0x002fe800000006ff */
[----:B------:R-:W1:Y:S02]  /*5d70*/  SYNCS.PHASECHK.TRANS64.TRYWAIT P0, [UR47+0x240], R3 ;  /* 0x00024003ff0075a7 */ /* 0x000e64000800112f */
[----:B-12---:R-:W-:Y:S05]  /*5d80*/  @!P0 BRA `(.L_x_100) ;  /* 0x0000003400148947 */ /* 0x006fea0003800000 */
.L_x_207:
[----:B------:R-:W2:Y:S01]  /*5d90*/  LDC.64 R12, c[0x0][0xb10] ;  /* 0x0002c400ff0c7b82 */ /* 0x000ea20000000a00 */
[----:B------:R-:W4:Y:S01]  /*5da0*/  LDS.128 R20, [UR47+0x280] ;  /* 0x0002802fff147984 */ /* 0x000f220008000c00 */
[----:B------:R-:W-:Y:S01]  /*5db0*/  UIADD3 UR4, UPT, UPT, UR47, 0x248, URZ ;  /* 0x000002482f047890 */ /* 0x000fe2000fffe0ff */
[----:B-1----:R-:W-:Y:S01]  /*5dc0*/  IMAD R0, R76, 0x4, R1 ;  /* 0x000000044c007824 */ /* 0x002fe200078e0201 */
[----:B------:R-:W-:Y:S04]  /*5dd0*/  ISETP.NE.AND P1, PT, R73, 0x1, PT ;  /* 0x000000014900780c */ /* 0x000fe80003f25270 */
[----:B------:R-:W1:Y:S01]  /*5de0*/  LDC.64 R10, c[0x0][0xb18] ;  /* 0x0002c600ff0a7b82 */ /* 0x000e620000000a00 */
[----:B------:R-:W-:Y:S01]  /*5df0*/  UPRMT UR4, URZ, 0x654, UR4 ;  /* 0x00000654ff047896 */ /* 0x000fe20008000004 */
[----:B------:R-:W-:Y:S01]  /*5e00*/  ISETP.GE.AND P0, PT, R72, 0x1, PT ;  /* 0x000000014800780c */ /* 0x000fe20003f06270 */
[----:B------:R-:W-:Y:S01]  /*5e10*/  @!PT LDS RZ, [RZ] ;  /* 0x00000000fffff984 */ /* 0x000fe20000000800 */
[----:B------:R-:W-:Y:S01]  /*5e20*/  @!PT LDS RZ, [RZ] ;  /* 0x00000000fffff984 */ /* 0x000fe20000000800 */
[----:B------:R-:W-:Y:S01]  /*5e30*/  @!PT LDS RZ, [RZ] ;  /* 0x00000000fffff984 */ /* 0x000fe20000000800 */
[----:B------:R-:W-:Y:S01]  /*5e40*/  @!PT LDS RZ, [RZ] ;  /* 0x00000000fffff984 */ /* 0x000fe20000000800 */
[----:B------:R3:W-:Y:S06]  /*5e50*/  MEMBAR.ALL.CTA ;  /* 0x0000000000007992 */ /* 0x0007ec0000008000 */
[----:B---3--:R-:W3:Y:S01]  /*5e60*/  FENCE.VIEW.ASYNC.S ;  /* 0x00000000000073c6 */ /* 0x008ee20000000000 */
[----:B------:R-:W1:Y:S08]  /*5e70*/  @!P1 LDC R14, c[0x0][0xb20] ;  /* 0x0002c800ff0e9b82 */ /* 0x000e700000000800 */
[----:B------:R-:W1:Y:S01]  /*5e80*/  @!P1 LDC R9, c[0x0][0xb0c] ;  /* 0x0002c300ff099b82 */ /* 0x000e620000000800 */
[----:B---3--:R-:W-:Y:S01]  /*5e90*/  SYNCS.ARRIVE.TRANS64.RED.A1T0 RZ, [UR4], RZ ;  /* 0x000000ffffff79a7 */ /* 0x008fe20008100404 */
[----:B------:R3:W5:Y:S01]  /*5ea0*/  LDL R17, [R0] ;  /* 0x0000000000117983 */ /* 0x0007620000100800 */
[----:B----4-:R-:W-:Y:S04]  /*5eb0*/  LOP3.LUT P4, RZ, R22, 0x1, RZ, 0xc0, !PT ;  /* 0x0000000116ff7812 */ /* 0x010fe8000788c0ff */
[----:B------:R-:W-:Y:S09]  /*5ec0*/  P2R R179, PR, RZ, 0x10 ;  /* 0x00000010ffb37803 */ /* 0x000ff20000000000 */
[----:B------:R-:W-:Y:S02]  /*5ed0*/  @P4 MOV R77, R20 ;  /* 0x00000014004d4202 */ /* 0x000fe40000000f00 */
[----:B------:R-:W-:Y:S01]  /*5ee0*/  @P4 LOP3.LUT R75, R21, 0xffff, RZ, 0xc0, !PT ;  /* 0x0000ffff154b4812 */ /* 0x000fe200078ec0ff */
[----:B--23--:R-:W-:Y:S06]  /*5ef0*/  @!P0 BRA `(.L_x_101) ;  /* 0x0000000000a48947 */ /* 0x00cfec0003800000 */
        /* <DEDUP_REMOVED lines=8> */
[----:B------:R-:W-:Y:S01]  /*5f80*/  SEL R3, R166, R25, !P0 ;  /* 0x00000019a6037207 */ /* 0x000fe20004000000 */
[----:B------:R-:W-:Y:S01]  /*5f90*/  IMAD.HI.U32 R25, R75, R71, RZ ;  /* 0x000000474b197227 */ /* 0x000fe200078e00ff */
[----:B------:R-:W-:Y:S02]  /*5fa0*/  SEL R7, R165, R16, !P3 ;  /* 0x00000010a5077207 */ /* 0x000fe40005800000 */
[----:B------:R-:W-:Y:S01]  /*5fb0*/  SHF.R.U32.HI R24, RZ, R145, R24 ;  /* 0x00000091ff187219 */ /* 0x000fe20000011618 */
[-C--:B------:R-:W-:Y:S04]  /*5fc0*/  IMAD.HI.U32 R16, R3, R68.reuse, RZ ;  /* 0x0000004403107227 */ /* 0x080fe800078e00ff */
[----:B------:R-:W-:Y:S01]  /*5fd0*/  IMAD.HI.U32 R18, R7, R68, RZ ;  /* 0x0000004407127227 */ /* 0x000fe200078e00ff */
[-C--:B------:R-:W-:Y:S02]  /*5fe0*/  @P2 SHF.R.U32.HI R3, RZ, R69.reuse, R16 ;  /* 0x00000045ff032219 */ /* 0x080fe40000011610 */
[----:B------:R-:W-:Y:S02]  /*5ff0*/  SHF.R.U32.HI R16, RZ, R164, R25 ;  /* 0x000000a4ff107219 */ /* 0x000fe40000011619 */
[----:B------:R-:W-:Y:S01]  /*6000*/  @P2 SHF.R.U32.HI R7, RZ, R69, R18 ;  /* 0x00000045ff072219 */ /* 0x000fe20000011612 */
[C---:B------:R-:W-:Y:S01]  /*6010*/  IMAD R2, R72.reuse, R3, RZ ;  /* 0x0000000348027224 */ /* 0x040fe200078e02ff */
[----:B------:R-:W-:Y:S02]  /*6020*/  SEL R5, R75, R16, !P0 ;  /* 0x000000104b057207 */ /* 0x000fe40004000000 */
[----:B------:R-:W-:Y:S01]  /*6030*/  SEL R3, R77, R24, !P3 ;  /* 0x000000184d037207 */ /* 0x000fe20005800000 */
[----:B------:R-:W-:Y:S01]  /*6040*/  IMAD R4, R72, R7, RZ ;  /* 0x0000000748047224 */ /* 0x000fe200078e02ff */
[C---:B------:R-:W-:Y:S01]  /*6050*/  ISETP.GE.AND P0, PT, R5.reuse, R2, PT ;  /* 0x000000020500720c */ /* 0x040fe20003f06270 */
[----:B------:R-:W-:Y:S03]  /*6060*/  IMAD.HI.U32 R6, R5, R68, RZ ;  /* 0x0000004405067227 */ /* 0x000fe600078e00ff */
[----:B------:R-:W-:Y:S01]  /*6070*/  ISETP.GE.OR P0, PT, R3, R4, P0 ;  /* 0x000000040300720c */ /* 0x000fe20000706670 */
[----:B------:R-:W-:Y:S01]  /*6080*/  IMAD.MOV R4, RZ, RZ, -R3 ;  /* 0x000000ffff047224 */ /* 0x000fe200078e0a03 */
[-C--:B------:R-:W-:Y:S03]  /*6090*/  SHF.R.U32.HI R6, RZ, R69.reuse, R6 ;  /* 0x00000045ff067219 */ /* 0x080fe60000011606 */
[----:B------:R-:W-:Y:S01]  /*60a0*/  IMAD R77, R74, R4, R77 ;  /* 0x000000044a4d7224 */ /* 0x000fe200078e024d */
[----:B------:R-:W-:Y:S05]  /*60b0*/  SEL R15, R5, R6, !P2 ;  /* 0x00000006050f7207 */ /* 0x000fea0005000000 */
[----:B------:R-:W-:Y:S02]  /*60c0*/  IMAD.MOV R6, RZ, RZ, -R15 ;  /* 0x000000ffff067224 */ /* 0x000fe400078e0a0f */
[C---:B------:R-:W-:Y:S04]  /*60d0*/  @!P0 IMAD.HI.U32 R2, R3.reuse, R68, RZ ;  /* 0x0000004403028227 */ /* 0x040fe800078e00ff */
[----:B------:R-:W-:Y:S01]  /*60e0*/  IMAD R6, R72, R6, R5 ;  /* 0x0000000648067224 */ /* 0x000fe200078e0205 */
[----:B------:R-:W-:Y:S04]  /*60f0*/  @!P0 SHF.R.U32.HI R2, RZ, R69, R2 ;  /* 0x00000045ff028219 */ /* 0x000fe80000011602 */
[----:B------:R-:W-:Y:S02]  /*6100*/  @!P0 SEL R0, R3, R2, !P2 ;  /* 0x0000000203008207 */ /* 0x000fe40005000000 */
[----:B------:R-:W-:Y:S02]  /*6110*/  IADD3 R2, PT, PT, -R5, RZ, RZ ;  /* 0x000000ff05027210 */ /* 0x000fe40007ffe1ff */
[----:B------:R-:W-:Y:S01]  /*6120*/  @!P0 IADD3 R8, PT, PT, R15, -R0, RZ ;  /* 0x800000000f088210 */ /* 0x000fe20007ffe0ff */
[----:B------:R-:W-:Y:S02]  /*6130*/  @!P0 IMAD R0, R7, R6, R0 ;  /* 0x0000000607008224 */ /* 0x000fe400078e0200 */
[----:B------:R-:W-:Y:S02]  /*6140*/  IMAD R75, R70, R2, R75 ;  /* 0x00000002464b7224 */ /* 0x000fe400078e024b */
[----:B------:R-:W-:Y:S02]  /*6150*/  @!P0 IMAD R5, R8, R72, R3 ;  /* 0x0000004808058224 */ /* 0x000fe400078e0203 */
[----:B------:R-:W-:Y:S04]  /*6160*/  @!P0 IMAD.MOV.U32 R3, RZ, RZ, R0 ;  /* 0x000000ffff038224 */ /* 0x000fe800078e0000 */
[----:B------:R-:W-:Y:S02]  /*6170*/  IMAD R77, R3, R74, R77 ;  /* 0x0000004a034d7224 */ /* 0x000fe400078e024d */
[----:B------:R-:W-:Y:S07]  /*6180*/  IMAD R75, R5, R70, R75 ;  /* 0x00000046054b7224 */ /* 0x000fee00078e024b */
.L_x_101:
[----:B------:R-:W-:Y:S01]  /*6190*/  @!P1 IMAD.HI.U32 R0, R77, R12, RZ ;  /* 0x0000000c4d009227 */ /* 0x000fe200078e00ff */
[----:B-1----:R-:W-:Y:S01]  /*61a0*/  @!P1 ISETP.NE.AND P0, PT, R10, 0x1, PT ;  /* 0x000000010a00980c */ /* 0x002fe20003f05270 */
[----:B------:R-:W-:Y:S01]  /*61b0*/  ULOP3.LUT UP0, URZ, UR46, 0x1b0, URZ, 0xc0, !UPT ;  /* 0x000001b02eff7892 */ /* 0x000fe2000f80c0ff */
[----:B------:R-:W-:Y:S01]  /*61c0*/  @!P1 ISETP.NE.AND P2, PT, R9, 0x1, PT ;  /* 0x000000010900980c */ /* 0x000fe20003f45270 */
[----:B------:R-:W-:Y:S01]  /*61d0*/  @!P1 IMAD.HI.U32 R3, R75, R11, RZ ;  /* 0x0000000b4b039227 */ /* 0x000fe200078e00ff */
[----:B------:R-:W-:Y:S02]  /*61e0*/  @!P1 SHF.R.U32.HI R0, RZ, R13, R0 ;  /* 0x0000000dff009219 */ /* 0x000fe40000011600 */
[----:B------:R-:W-:Y:S02]  /*61f0*/  @P4 SHF.R.U32.HI R175, RZ, 0x10, R21 ;  /* 0x00000010ffaf4819 */ /* 0x000fe40000011615 */
[----:B------:R-:W-:Y:S02]  /*6200*/  @!P1 SHF.R.U32.HI R2, RZ, R14, R3 ;  /* 0x0000000eff029219 */ /* 0x000fe40000011603 */
[----:B------:R-:W-:Y:S02]  /*6210*/  @!P1 SEL R3, R77, R0, !P2 ;  /* 0x000000004d039207 */ /* 0x000fe40005000000 */
[----:B------:R-:W-:Y:S05]  /*6220*/  @!P1 SEL R2, R75, R2, !P0 ;  /* 0x000000024b029207 */ /* 0x000fea0004000000 */
[----:B------:R-:W-:Y:S02]  /*6230*/  @!P1 IMAD.IADD R0, R2, 0x1, -R3 ;  /* 0x0000000102009824 */ /* 0x000fe400078e0a03 */
[----:B------:R-:W-:Y:S02]  /*6240*/  @!P1 IMAD.IADD R2, R3, 0x1, -R2 ;  /* 0x0000000103029824 */ /* 0x000fe400078e0a02 */
[----:B------:R-:W-:Y:S02]  /*6250*/  @!P1 IMAD R77, R0, R9, R77 ;  /* 0x00000009004d9224 */ /* 0x000fe400078e024d */
[----:B------:R-:W-:Y:S01]  /*6260*/  @!P1 IMAD R75, R2, R10, R75 ;  /* 0x0000000a024b9224 */ /* 0x000fe200078e024b */
[----:B------:R-:W-:Y:S06]  /*6270*/  BRA.U !UP0, `(.L_x_102) ;  /* 0x0000000108407547 */ /* 0x000fec000b800000 */
[----:B------:R-:W1:Y:S01]  /*6280*/  LDCU.64 UR8, c[0x4][0x80] ;  /* 0x01001000ff0877ac */ /* 0x000e620008000a00 */
[----:B------:R-:W-:Y:S01]  /*6290*/  MOV R3, 0x0 ;  /* 0x0000000000037802 */ /* 0x000fe20000000f00 */
[----:B------:R-:W-:Y:S02]  /*62a0*/  HFMA2 R12, -RZ, RZ, 0, 5.9604644775390625e-08 ;  /* 0x00000001ff0c7431 */ /* 0x000fe400000001ff */
[----:B------:R-:W-:Y:S02]  /*62b0*/  IMAD.MOV.U32 R8, RZ, RZ, 0x70 ;  /* 0x00000070ff087424 */ /* 0x000fe400078e00ff */
[----:B------:R-:W-:Y:S01]  /*62c0*/  IMAD.MOV.U32 R13, RZ, RZ, RZ ;  /* 0x000000ffff0d7224 */ /* 0x000fe200078e00ff */
[----:B------:R-:W2:Y:S01]  /*62d0*/  LDCU.64 UR6, c[0x4][0x88] ;  /* 0x01001100ff0677ac */ /* 0x000ea20008000a00 */
[----:B------:R-:W3:Y:S01]  /*62e0*/  LDC.64 R2, c[0x4][R3] ;  /* 0x0100000003027b82 */ /* 0x000ee20000000a00 */
[----:B------:R-:W4:Y:S01]  /*62f0*/  LDCU.64 UR4, c[0x4][0x8] ;  /* 0x01000100ff0477ac */ /* 0x000f220008000a00 */
[----:B-1----:R-:W-:Y:S01]  /*6300*/  MOV R5, UR9 ;  /* 0x0000000900057c02 */ /* 0x002fe20008000f00 */
[----:B------:R-:W-:Y:S01]  /*6310*/  IMAD.U32 R4, RZ, RZ, UR8 ;  /* 0x00000008ff047e24 */ /* 0x000fe2000f8e00ff */
[----:B--2---:R-:W-:Y:S01]  /*6320*/  MOV R7, UR7 ;  /* 0x0000000700077c02 */ /* 0x004fe20008000f00 */
[----:B------:R-:W-:Y:S01]  /*6330*/  IMAD.U32 R6, RZ, RZ, UR6 ;  /* 0x00000006ff067e24 */ /* 0x000fe2000f8e00ff */
[----:B----4-:R-:W-:Y:S01]  /*6340*/  MOV R11, UR5 ;  /* 0x00000005000b7c02 */ /* 0x010fe20008000f00 */
[----:B------:R-:W-:Y:S02]  /*6350*/  IMAD.U32 R10, RZ, RZ, UR4 ;  /* 0x00000004ff0a7e24 */ /* 0x000fe4000f8e00ff */
[----:B------:R-:W-:Y:S07]  /*6360*/  LEPC R20, `(.L_x_102) ;  /* 0x000000001014794e */ /* 0x000fee0000000000 */
[----:B---3-5:R-:W-:Y:S05]  /*6370*/  CALL.ABS.NOINC R2 ;  /* 0x0000000002007343 */ /* 0x028fea0003c00000 */
.L_x_102:
[----:B------:R-:W-:Y:S01]  /*6380*/  LOP3.LUT P0, RZ, R178, 0x1b0, RZ, 0xc0, !PT ;  /* 0x000001b0b2ff7812 */ /* 0x000fe2000780c0ff */
[----:B------:R-:W-:Y:S11]  /*6390*/  BSSY.RECONVERGENT B6, `(.L_x_103) ;  /* 0x0000013000067945 */ /* 0x000ff60003800200 */
[----:B------:R-:W-:Y:S01]  /*63a0*/  @!UPT UIADD3 URZ, UPT, UPT, URZ, URZ, URZ ;  /* 0x000000fffffff290 */ /* 0x000fe2000fffe0ff */
[----:B------:R-:W-:Y:S05]  /*63b0*/  @!P0 BRA `(.L_x_104) ;  /* 0x0000000000408947 */ /* 0x000fea0003800000 */
        /* <DEDUP_REMOVED lines=16> */
.L_x_104:
[----:B------:R-:W-:Y:S05]  /*64c0*/  BSYNC.RECONVERGENT B6 ;  /* 0x0000000000067941 */ /* 0x000fea0003800200 */
.L_x_103:
[----:B------:R-:W-:Y:S01]  /*64d0*/  ISETP.NE.AND P6, PT, R174, RZ, PT ;  /* 0x000000ffae00720c */ /* 0x000fe20003fc5270 */
[----:B------:R-:W-:Y:S01]  /*64e0*/  UISETP.NE.U32.AND UP0, UPT, UR40, URZ, UPT ;  /* 0x000000ff2800728c */ /* 0x000fe2000bf05070 */
[----:B------:R-:W-:Y:S02]  /*64f0*/  ISETP.NE.U32.AND P2, PT, RZ, UR42, PT ;  /* 0x0000002aff007c0c */ /* 0x000fe4000bf45070 */
[----:B------:R-:W-:Y:S01]  /*6500*/  PLOP3.LUT P0, PT, PT, PT, PT, 0x8, 0x80 ;  /* 0x000000000080781c */ /* 0x000fe20003f0e170 */
[----:B------:R-:W-:Y:S01]  /*6510*/  UISETP.NE.AND.EX UP0, UPT, UR41, URZ, UPT, UP0 ;  /* 0x000000ff2900728c */ /* 0x000fe2000bf05300 */
[----:B------:R-:W-:Y:S07]  /*6520*/  ISETP.NE.AND.EX P2, PT, RZ, UR43, PT, P2 ;  /* 0x0000002bff007c0c */ /* 0x000fee000bf45320 */
[----:B------:R-:W1:Y:S01]  /*6530*/  @P6 LDC.64 R2, c[0x0][0x888] ;  /* 0x00022200ff026b82 */ /* 0x000e620000000a00 */
[----:B------:R-:W-:Y:S02]  /*6540*/  @P6 PLOP3.LUT P0, PT, P2, PT, PT, 0x80, 0x8 ;  /* 0x000000000008681c */ /* 0x000fe4000170f070 */
[----:B-1----:R-:W-:Y:S04]  /*6550*/  @P6 ISETP.NE.U32.AND P1, PT, R2, RZ, PT ;  /* 0x000000ff0200620c */ /* 0x002fe80003f25070 */
[----:B------:R-:W-:Y:S01]  /*6560*/  @P6 ISETP.NE.AND.EX P1, PT, R3, RZ, PT, P1 ;  /* 0x000000ff0300620c */ /* 0x000fe20003f25310 */
[----:B------:R-:W-:Y:S01]  /*6570*/  @!UPT UIADD3 URZ, UPT, UPT, URZ, URZ, URZ ;  /* 0x000000fffffff290 */ /* 0x000fe2000fffe0ff */
[----:B------:R-:W-:Y:S11]  /*6580*/  @!P2 BRA `(.L_x_105) ;  /* 0x00000000002ca947 */ /* 0x000ff60003800000 */
[----:B------:R-:W-:Y:S01]  /*6590*/  ISETP.NE.U32.AND P3, PT, RZ, UR36, PT ;  /* 0x00000024ff007c0c */ /* 0x000fe2000bf65070 */
[----:B------:R-:W-:Y:S03]  /*65a0*/  IMAD.MOV.U32 R162, RZ, RZ, 0x1 ;  /* 0x00000001ffa27424 */ /* 0x000fe600078e00ff */
[----:B------:R-:W-:Y:S11]  /*65b0*/  ISETP.NE.AND.EX P3, PT, RZ, UR37, PT, P3 ;  /* 0x00000025ff007c0c */ /* 0x000ff6000bf65330 */
[----:B------:R-:W-:Y:S02]  /*65c0*/  @!UPT UIADD3 URZ, UPT, UPT, URZ, URZ, URZ ;  /* 0x000000fffffff290 */ /* 0x000fe4000fffe0ff */
[----:B------:R-:W1:Y:S01]  /*65d0*/  @P3 LDC.64 R2, c[0x0][0x888] ;  /* 0x00022200ff023b82 */ /* 0x000e620000000a00 */
[----:B------:R-:W-:Y:S04]  /*65e0*/  @P3 IMAD R0, R19, UR42, RZ ;  /* 0x0000002a13003c24 */ /* 0x000fe8000f8e02ff */
[----:B-1----:R-:W-:Y:S04]  /*65f0*/  @P3 IMAD.WIDE R2, R0, 0x4, R2 ;  /* 0x0000000400023825 */ /* 0x002fe800078e0202 */
[----:B------:R-:W-:Y:S01]  /*6600*/  HFMA2 R0, -RZ, RZ, 0, 5.9604644775390625e-08 ;  /* 0x00000001ff007431 */ /* 0x000fe200000001ff */
[----:B-----5:R1:W5:Y:S04]  /*6610*/  @P3 LDG.E R81, desc[UR44][R2.64] ;  /* 0x0000002c02513981 */ /* 0x020368000c1e1900 */
[----:B------:R-:W-:Y:S01]  /*6620*/  @!P3 PRMT R162, R0, 0x7610, R162 ;  /* 0x0000761000a2b816 */ /* 0x000fe200000000a2 */
[----:B-1----:R-:W2:Y:S06]  /*6630*/  @!P3 LDC R81, c[0x0][0x880] ;  /* 0x00022000ff51bb82 */ /* 0x002eac0000000800 */
.L_x_105:
[----:B------:R-:W-:Y:S05]  /*6640*/  BRA.U !UP0, `(.L_x_106) ;  /* 0x0000000108207547 */ /* 0x000fea000b800000 */
[----:B------:R-:W-:Y:S04]  /*6650*/  ISETP.NE.U32.AND P3, PT, RZ, UR38, PT ;  /* 0x00000026ff007c0c */ /* 0x000fe8000bf65070 */
[----:B------:R-:W-:Y:S11]  /*6660*/  ISETP.NE.AND.EX P3, PT, RZ, UR39, PT, P3 ;  /* 0x00000027ff007c0c */ /* 0x000ff6000bf65330 */
[----:B------:R-:W-:Y:S02]  /*6670*/  @!UPT UIADD3 URZ, UPT, UPT, URZ, URZ, URZ ;  /* 0x000000fffffff290 */ /* 0x000fe4000fffe0ff */
[----:B------:R-:W1:Y:S01]  /*6680*/  @P3 LDC.64 R2, c[0x0][0x8a8] ;  /* 0x00022a00ff023b82 */ /* 0x000e620000000a00 */
[----:B------:R-:W-:Y:S04]  /*6690*/  @P3 IMAD R5, R19, UR40, RZ ;  /* 0x0000002813053c24 */ /* 0x000fe8000f8e02ff */
[----:B-1----:R-:W-:Y:S05]  /*66a0*/  @P3 IMAD.WIDE R2, R5, 0x4, R2 ;  /* 0x0000000405023825 */ /* 0x002fea00078e0202 */
[----:B-----5:R1:W5:Y:S02]  /*66b0*/  @P3 LDG.E R79, desc[UR44][R2.64] ;  /* 0x0000002c024f3981 */ /* 0x020364000c1e1900 */
[----:B-1----:R-:W3:Y:S02]  /*66c0*/  @!P3 LDC R79, c[0x0][0x8a0] ;  /* 0x00022800ff4fbb82 */ /* 0x002ee40000000800 */
.L_x_106:
[----:B--2--5:R-:W-:Y:S01]  /*66d0*/  @P6 FSETP.NEU.AND P3, PT, R81, RZ, PT ;  /* 0x000000ff5100620b */ /* 0x024fe20003f6d000 */
[----:B------:R-:W-:Y:S01]  /*66e0*/  BSSY B1, `(.L_x_107) ;  /* 0x000003f000017945 */ /* 0x000fe20003800000 */
[----:B------:R-:W-:Y:S01]  /*66f0*/  @P6 SEL R5, RZ, 0xffffffff, P1 ;  /* 0xffffffffff056807 */ /* 0x000fe20000800000 */
[----:B------:R-:W-:Y:S01]  /*6700*/  IMAD.IADD R64, R78, 0x1, R17 ;  /* 0x000000014e407824 */ /* 0x000fe200078e0211 */
[----:B------:R-:W-:Y:S02]  /*6710*/  @P6 SEL R0, RZ, 0xffffffff, P3 ;  /* 0xffffffffff006807 */ /* 0x000fe40001800000 */
[----:B------:R-:W-:Y:S02]  /*6720*/  CS2R R86, SRZ ;  /* 0x0000000000567805 */ /* 0x000fe4000001ff00 */
[----:B------:R-:W-:Y:S02]  /*6730*/  @P6 LOP3.LUT P1, RZ, R162, 0xff, RZ, 0xc0, !PT ;  /* 0x000000ffa2ff6812 */ /* 0x000fe4000782c0ff */
[----:B------:R-:W-:Y:S02]  /*6740*/  CS2R R84, SRZ ;  /* 0x0000000000547805 */ /* 0x000fe4000001ff00 */
[----:B------:R-:W-:Y:S02]  /*6750*/  LEA R152, R76, UR47, 0x3 ;  /* 0x0000002f4c987c11 */ /* 0x000fe4000f8e18ff */
[----:B------:R-:W-:Y:S02]  /*6760*/  CS2R R90, SRZ ;  /* 0x00000000005a7805 */ /* 0x000fe4000001ff00 */
[----:B------:R-:W-:Y:S02]  /*6770*/  @P0 SEL R0, R5, R0, !P1 ;  /* 0x0000000005000207 */ /* 0x000fe40004800000 */
[----:B------:R-:W-:Y:S02]  /*6780*/  CS2R R88, SRZ ;  /* 0x0000000000587805 */ /* 0x000fe4000001ff00 */
[----:B------:R-:W-:Y:S02]  /*6790*/  SHF.L.U32 R3, R170, 0x1f, RZ ;  /* 0x0000001faa037819 */ /* 0x000fe400000006ff */
[----:B------:R-:W-:Y:S02]  /*67a0*/  CS2R R98, SRZ ;  /* 0x0000000000627805 */ /* 0x000fe4000001ff00 */
[----:B------:R-:W-:Y:S02]  /*67b0*/  @P6 LOP3.LUT R0, R0, 0x1, RZ, 0xc0, !PT ;  /* 0x0000000100006812 */ /* 0x000fe400078ec0ff */
[----:B------:R-:W-:Y:S02]  /*67c0*/  CS2R R96, SRZ ;  /* 0x0000000000607805 */ /* 0x000fe4000001ff00 */
[----:B------:R-:W-:Y:S02]  /*67d0*/  PLOP3.LUT P4, PT, PT, PT, PT, 0x8, 0x80 ;  /* 0x000000000080781c */ /* 0x000fe40003f8e170 */
[----:B------:R-:W-:Y:S02]  /*67e0*/  CS2R R94, SRZ ;  /* 0x00000000005e7805 */ /* 0x000fe4000001ff00 */
[----:B------:R-:W-:Y:S02]  /*67f0*/  ISETP.NE.U32.OR P1, PT, R0, 0x1, !P6 ;  /* 0x000000010000780c */ /* 0x000fe40007725470 */
[----:B------:R-:W-:Y:S11]  /*6800*/  CS2R R92, SRZ ;  /* 0x00000000005c7805 */ /* 0x000ff6000001ff00 */
[----:B------:R-:W-:Y:S04]  /*6810*/  @P1 SHF.L.U32 R2, R168, 0x1f, RZ ;  /* 0x0000001fa8021819 */ /* 0x000fe800000006ff */
[----:B------:R-:W1:Y:S01]  /*6820*/  @P1 SYNCS.PHASECHK.TRANS64.TRYWAIT P0, [UR47+0x220], R2 ;  /* 0x00022002ff0015a7 */ /* 0x000e62000800112f */
[----:B------:R2:W4:Y:S01]  /*6830*/  SYNCS.PHASECHK.TRANS64.TRYWAIT P3, [R152+URZ+0x250], R3 ;  /* 0x00025003980075a7 */ /* 0x00052200080611ff */
[----:B-1----:R-:W-:Y:S01]  /*6840*/  @P1 PLOP3.LUT P4, PT, P0, PT, PT, 0x8, 0x80 ;  /* 0x000000000080181c */ /* 0x002fe2000078e170 */
[----:B------:R-:W-:Y:S01]  /*6850*/  @!UPT UIADD3 URZ, UPT, UPT, URZ, URZ, URZ ;  /* 0x000000fffffff290 */ /* 0x000fe2000fffe0ff */
[----:B--2-4-:R-:W-:Y:S11]  /*6860*/  @!P1 BRA `(.L_x_108) ;  /* 0x0000000000989947 */ /* 0x014ff60003800000 */
[----:B------:R-:W-:Y:S01]  /*6870*/  ISETP.NE.U32.AND P0, PT, RZ, UR36, PT ;  /* 0x00000024ff007c0c */ /* 0x000fe2000bf05070 */
[----:B------:R-:W-:Y:S01]  /*6880*/  BSSY B0, `(.L_x_109) ;  /* 0x0000016000007945 */ /* 0x000fe20003800000 */
[----:B------:R-:W-:Y:S02]  /*6890*/  FSETP.NEU.AND P1, PT, R81, RZ, PT ;  /* 0x000000ff5100720b */ /* 0x000fe40003f2d000 */
[----:B------:R-:W-:Y:S02]  /*68a0*/  CS2R R94, SRZ ;  /* 0x00000000005e7805 */ /* 0x000fe4000001ff00 */
[----:B------:R-:W-:Y:S02]  /*68b0*/  ISETP.NE.AND.EX P0, PT, RZ, UR37, PT, P0 ;  /* 0x00000025ff007c0c */ /* 0x000fe4000bf05300 */
[----:B------:R-:W-:Y:S02]  /*68c0*/  CS2R R92, SRZ ;  /* 0x00000000005c7805 */ /* 0x000fe4000001ff00 */
[----:B------:R-:W-:Y:S02]  /*68d0*/  SEL R0, RZ, 0xffffffff, P1 ;  /* 0xffffffffff007807 */ /* 0x000fe40000800000 */
[----:B------:R-:W-:Y:S02]  /*68e0*/  CS2R R98, SRZ ;  /* 0x0000000000627805 */ /* 0x000fe4000001ff00 */
[----:B------:R-:W-:Y:S02]  /*68f0*/  LOP3.LUT P1, RZ, R162, 0xff, RZ, 0xc0, !PT ;  /* 0x000000ffa2ff7812 */ /* 0x000fe4000782c0ff */
[----:B------:R-:W-:Y:S02]  /*6900*/  CS2R R96, SRZ ;  /* 0x0000000000607805 */ /* 0x000fe4000001ff00 */
[----:B------:R-:W-:Y:S02]  /*6910*/  SEL R5, RZ, 0xffffffff, P0 ;  /* 0xffffffffff057807 */ /* 0x000fe40000000000 */
[----:B------:R-:W-:Y:S02]  /*6920*/  CS2R R90, SRZ ;  /* 0x00000000005a7805 */ /* 0x000fe4000001ff00 */
[----:B------:R-:W-:Y:S02]  /*6930*/  CS2R R88, SRZ ;  /* 0x0000000000587805 */ /* 0x000fe4000001ff00 */
[----:B------:R-:W-:Y:S02]  /*6940*/  CS2R R86, SRZ ;  /* 0x0000000000567805 */ /* 0x000fe4000001ff00 */
[----:B------:R-:W-:Y:S02]  /*6950*/  @P2 SEL R0, R5, R0, !P1 ;  /* 0x0000000005002207 */ /* 0x000fe40004800000 */
[----:B------:R-:W-:Y:S02]  /*6960*/  CS2R R84, SRZ ;  /* 0x0000000000547805 */ /* 0x000fe4000001ff00 */
[----:B------:R-:W-:Y:S04]  /*6970*/  LOP3.LUT R0, R0, 0x1, RZ, 0xc0, !PT ;  /* 0x0000000100007812 */ /* 0x000fe800078ec0ff */
[----:B------:R-:W-:Y:S01]  /*6980*/  ISETP.NE.U32.AND P0, PT, R0, 0x1, PT ;  /* 0x000000010000780c */ /* 0x000fe20003f05070 */
[----:B------:R-:W-:Y:S01]  /*6990*/  @!UPT UIADD3 URZ, UPT, UPT, URZ, URZ, URZ ;  /* 0x000000fffffff290 */ /* 0x000fe2000fffe0ff */
[----:B------:R-:W-:Y:S11]  /*69a0*/  @!P4 BRA `(.L_x_110) ;  /* 0x00000000000cc947 */ /* 0x000ff60003800000 */
[----:B------:R-:W-:Y:S04]  /*69b0*/  SHF.L.U32 R5, R168, 0x1f, RZ ;  /* 0x0000001fa8057819 */ /* 0x000fe800000006ff */
[----:B------:R-:W1:Y:S02]  /*69c0*/  SYNCS.PHASECHK.TRANS64.TRYWAIT P1, [UR47+0x220], R5 ;  /* 0x00022005ff0075a7 */ /* 0x000e64000802112f */
[----:B-1----:R-:W-:Y:S05]  /*69d0*/  @!P1 BRA `(.L_x_111) ;  /* 0x0000002800189947 */ /* 0x002fea0003800000 */
.L_x_110:
[----:B------:R-:W-:Y:S05]  /*69e0*/  BSYNC B0 ;  /* 0x0000000000007941 */ /* 0x000fea0003800000 */
.L_x_109:
[----:B------:R2:W4:Y:S01]  /*69f0*/  @P0 LDS.128 R92, [R172+UR47+0x400] ;  /* 0x0004002fac5c0984 */ /* 0x0005220008000c00 */
[----:B------:R-:W-:Y:S01]  /*6a00*/  UIADD3 UR4, UPT, UPT, UR47, 0x228, URZ ;  /* 0x000002282f047890 */ /* 0x000fe2000fffe0ff */
[----:B------:R-:W-:Y:S02]  /*6a10*/  LOP3.LUT R168, R168, 0x1, RZ, 0x3c, !PT ;  /* 0x00000001a8a87812 */ /* 0x000fe400078e3cff */
[----:B------:R2:W1:Y:S01]  /*6a20*/  @P0 LDS.128 R96, [R171+0x10] ;  /* 0x00001000ab600984 */ /* 0x0004620000000c00 */
[----:B------:R-:W-:Y:S03]  /*6a30*/  UPRMT UR4, UR48, 0x654, UR4 ;  /* 0x0000065430047896 */ /* 0x000fe60008000004 */
[----:B------:R2:W1:Y:S04]  /*6a40*/  @P0 LDS.128 R88, [R177+0x20] ;  /* 0x00002000b1580984 */ /* 0x0004680000000c00 */
[----:B------:R2:W1:Y:S01]  /*6a50*/  @P0 LDS.128 R84, [R176+0x30] ;  /* 0x00003000b0540984 */ /* 0x0004620000000c00 */
[----:B------:R-:W-:Y:S01]  /*6a60*/  @!PT LDS RZ, [RZ] ;  /* 0x00000000fffff984 */ /* 0x000fe20000000800 */
[----:B------:R-:W-:Y:S01]  /*6a70*/  @!PT LDS RZ, [RZ] ;  /* 0x00000000fffff984 */ /* 0x000fe20000000800 */
[----:B------:R-:W-:Y:S01]  /*6a80*/  @!PT LDS RZ, [RZ] ;  /* 0x00000000fffff984 */ /* 0x000fe20000000800 */
[----:B------:R-:W-:Y:S01]  /*6a90*/  @!PT LDS RZ, [RZ] ;  /* 0x00000000fffff984 */ /* 0x000fe20000000800 */
[----:B------:R5:W-:Y:S06]  /*6aa0*/  MEMBAR.ALL.CTA ;  /* 0x0000000000007992 */ /* 0x000bec0000008000 */
[----:B-----5:R-:W5:Y:S02]  /*6ab0*/  FENCE.VIEW.ASYNC.S ;  /* 0x00000000000073c6 */ /* 0x020f640000000000 */
[----:B-----5:R-:W-:Y:S01]  /*6ac0*/  SYNCS.ARRIVE.TRANS64.RED.A1T0 RZ, [UR4], RZ ;  /* 0x000000ffffff79a7 */ /* 0x020fe20008100404 */
.L_x_108:
[----:B------:R-:W-:Y:S05]  /*6ad0*/  BSYNC B1 ;  /* 0x0000000000017941 */ /* 0x000fea0003800000 */
.L_x_107:
[----:B-1----:R-:W-:Y:S04]  /*6ae0*/  SHF.R.U32.HI R0, RZ, 0x15, R64 ;  /* 0x00000015ff007819 */ /* 0x002fe80000011640 */
[----:B------:R-:W-:Y:S01]  /*6af0*/  LOP3.LUT P0, RZ, R0, 0x3, R173, 0x48, !PT ;  /* 0x0000000300ff7812 */ /* 0x000fe200078048ad */
[----:B------:R-:W-:Y:S01]  /*6b00*/  @!UPT UIADD3 URZ, UPT, UPT, URZ, URZ, URZ ;  /* 0x000000fffffff290 */ /* 0x000fe2000fffe0ff */
[----:B------:R-:W-:Y:S11]  /*6b10*/  @P3 BRA `(.L_x_112) ;  /* 0x0000000000083947 */ /* 0x000ff60003800000 */
[----:B------:R-:W1:Y:S02]  /*6b20*/  SYNCS.PHASECHK.TRANS64.TRYWAIT P1, [R152+URZ+0x250], R3 ;  /* 0x00025003980075a7 */ /* 0x000e6400080211ff */
[----:B-1----:R-:W-:Y:S05]  /*6b30*/  @!P1 BRA `(.L_x_113) ;  /* 0x0000002400d89947 */ /* 0x002fea0003800000 */
.L_x_112:
[----:B------:R-:W-:Y:S05]  /*6b40*/  @!P0 BRA `(.L_x_114) ;  /* 0x0000000000408947 */ /* 0x000fea0003800000 */
[----:B------:R-:W1:Y:S01]  /*6b50*/  LDCU.64 UR8, c[0x4][0x70] ;  /* 0x01000e00ff0877ac */ /* 0x000e620008000a00 */
[----:B------:R-:W-:Y:S01]  /*6b60*/  MOV R3, 0x0 ;  /* 0x0000000000037802 */ /* 0x000fe20000000f00 */
[----:B------:R-:W-:Y:S02]  /*6b70*/  HFMA2 R12, -RZ, RZ, 0, 5.9604644775390625e-08 ;  /* 0x00000001ff0c7431 */ /* 0x000fe400000001ff */
[----:B------:R-:W-:Y:S02]  /*6b80*/  IMAD.MOV.U32 R8, RZ, RZ, 0x192 ;  /* 0x00000192ff087424 */ /* 0x000fe400078e00ff */
[----:B------:R-:W-:Y:S01]  /*6b90*/  IMAD.MOV.U32 R13, RZ, RZ, RZ ;  /* 0x000000ffff0d7224 */ /* 0x000fe200078e00ff */
[----:B------:R-:W5:Y:S01]  /*6ba0*/  LDCU.64 UR6, c[0x4][0x78] ;  /* 0x01000f00ff0677ac */ /* 0x000f620008000a00 */
[----:B------:R-:W2:Y:S01]  /*6bb0*/  LDC.64 R2, c[0x4][R3] ;  /* 0x0100000003027b82 */ /* 0x000ea20000000a00 */
[----:B------:R-:W3:Y:S01]  /*6bc0*/  LDCU.64 UR4, c[0x4][0x10] ;  /* 0x01000200ff0477ac */ /* 0x000ee20008000a00 */
[----:B-1----:R-:W-:Y:S01]  /*6bd0*/  MOV R5, UR9 ;  /* 0x0000000900057c02 */ /* 0x002fe20008000f00 */
[----:B------:R-:W-:Y:S01]  /*6be0*/  IMAD.U32 R4, RZ, RZ, UR8 ;  /* 0x00000008ff047e24 */ /* 0x000fe2000f8e00ff */
[----:B-----5:R-:W-:Y:S01]  /*6bf0*/  MOV R7, UR7 ;  /* 0x0000000700077c02 */ /* 0x020fe20008000f00 */
[----:B------:R-:W-:Y:S01]  /*6c00*/  IMAD.U32 R6, RZ, RZ, UR6 ;  /* 0x00000006ff067e24 */ /* 0x000fe2000f8e00ff */
[----:B---3--:R-:W-:Y:S01]  /*6c10*/  MOV R11, UR5 ;  /* 0x00000005000b7c02 */ /* 0x008fe20008000f00 */
[----:B------:R-:W-:Y:S02]  /*6c20*/  IMAD.U32 R10, RZ, RZ, UR4 ;  /* 0x00000004ff0a7e24 */ /* 0x000fe4000f8e00ff */
[----:B------:R-:W-:Y:S07]  /*6c30*/  LEPC R20, `(.L_x_114) ;  /* 0x000000001014794e */ /* 0x000fee0000000000 */
[----:B--2-4-:R-:W-:Y:S05]  /*6c40*/  CALL.ABS.NOINC R2 ;  /* 0x0000000002007343 */ /* 0x014fea0003c00000 */
.L_x_114:
[----:B------:R-:W-:Y:S01]  /*6c50*/  LOP3.LUT P0, RZ, R167, 0x60, RZ, 0xc0, !PT ;  /* 0x00000060a7ff7812 */ /* 0x000fe2000780c0ff */
[----:B------:R-:W-:Y:S05]  /*6c60*/  WARPSYNC.ALL ;  /* 0x0000000000007948 */ /* 0x000fea0003800000 */
[----:B------:R-:W-:Y:S01]  /*6c70*/  R2UR UR4, R64 ;  /* 0x00000000400472ca */ /* 0x000fe200000e0000 */
[----:B------:R-:W-:Y:S01]  /*6c80*/  BSSY.RECONVERGENT B0, `(.L_x_115) ;  /* 0x0000135000007945 */ /* 0x000fe20003800200 */
[-C--:B----4-:R-:W-:Y:S02]  /*6c90*/  F2FP.F16.E4M3.UNPACK_B R82, R92.reuse ;  /* 0x0000005cff52723e */ /* 0x090fe400020006ff */
[----:B------:R-:W-:Y:S02]  /*6ca0*/  F2FP.F16.E4M3.UNPACK_B R109, R92.H1 ;  /* 0x0000005cff6d723e */ /* 0x000fe400030006ff */
[-C--:B------:R-:W-:Y:S01]  /*6cb0*/  F2FP.F16.E4M3.UNPACK_B R107, R93.reuse ;  /* 0x0000005dff6b723e */ /* 0x080fe200020006ff */
[--C-:B------:R-:W-:Y:S01]  /*6cc0*/  HADD2.F32 R80, -RZ, R82.reuse.H0_H0 ;  /* 0x20000052ff507230 */ /* 0x100fe20000004100 */
[----:B------:R-:W-:Y:S01]  /*6cd0*/  F2FP.F16.E4M3.UNPACK_B R105, R93.H1 ;  /* 0x0000005dff69723e */ /* 0x000fe200030006ff */
[----:B------:R-:W-:Y:S01]  /*6ce0*/  HADD2.F32 R82, -RZ, R82.H1_H1 ;  /* 0x30000052ff527230 */ /* 0x000fe20000004100 */
[-C--:B------:R-:W-:Y:S01]  /*6cf0*/  F2FP.F16.E4M3.UNPACK_B R130, R84.reuse ;  /* 0x00000054ff82723e */ /* 0x080fe200020006ff */
[--C-:B------:R-:W-:Y:S01]  /*6d00*/  HADD2.F32 R83, -RZ, R109.reuse.H0_H0 ;  /* 0x2000006dff537230 */ /* 0x100fe20000004100 */
[----:B------:R-:W-:Y:S01]  /*6d10*/  F2FP.F16.E4M3.UNPACK_B R132, R84.H1 ;  /* 0x00000054ff84723e */ /* 0x000fe200030006ff */
[----:B------:R-:W3:Y:S01]  /*6d20*/  LDTM.x64 R4, tmem[UR4] ;  /* 0x00000004000479ee */ /* 0x000ee20008340000 */
[----:B------:R-:W-:Y:S01]  /*6d30*/  NOP ;  /* 0x0000000000007918 */ /* 0x000fe20000000000 */
[----:B------:R-:W-:Y:S01]  /*6d40*/  R2UR UR5, R152 ;  /* 0x00000000980572ca */ /* 0x000fe200000e0000 */
[--C-:B------:R-:W-:Y:S01]  /*6d50*/  HADD2.F32 R129, -RZ, R130.reuse.H0_H0 ;  /* 0x20000082ff817230 */ /* 0x100fe20000004100 */
[----:B------:R-:W-:Y:S01]  /*6d60*/  F2FP.F16.E4M3.UNPACK_B R93, R94 ;  /* 0x0000005eff5d723e */ /* 0x000fe200020006ff */
[----:B------:R-:W-:Y:S01]  /*6d70*/  HADD2.F32 R130, -RZ, R130.H1_H1 ;  /* 0x30000082ff827230 */ /* 0x000fe20000004100 */
[-C--:B------:R-:W-:Y:S01]  /*6d80*/  F2FP.F16.E4M3.UNPACK_B R134, R85.reuse ;  /* 0x00000055ff86723e */ /* 0x080fe200020006ff */
[----:B------:R-:W-:Y:S01]  /*6d90*/  HADD2.F32 R84, -RZ, R109.H1_H1 ;  /* 0x3000006dff547230 */ /* 0x000fe20000004100 */
[----:B------:R-:W-:Y:S01]  /*6da0*/  F2FP.F16.E4M3.UNPACK_B R136, R85.H1 ;  /* 0x00000055ff88723e */ /* 0x000fe200030006ff */
[--C-:B------:R-:W-:Y:S01]  /*6db0*/  HADD2.F32 R85, -RZ, R107.reuse.H0_H0 ;  /* 0x2000006bff557230 */ /* 0x100fe20000004100 */
[-C--:B------:R-:W-:Y:S01]  /*6dc0*/  F2FP.F16.E4M3.UNPACK_B R138, R86.reuse ;  /* 0x00000056ff8a723e */ /* 0x080fe200020006ff */
[--C-:B------:R-:W-:Y:S01]  /*6dd0*/  HADD2.F32 R133, -RZ, R134.reuse.H0_H0 ;  /* 0x20000086ff857230 */ /* 0x100fe20000004100 */
[----:B------:R-:W-:Y:S01]  /*6de0*/  F2FP.F16.E4M3.UNPACK_B R140, R86.H1 ;  /* 0x00000056ff8c723e */ /* 0x000fe200030006ff */
[----:B------:R-:W-:Y:S01]  /*6df0*/  HADD2.F32 R86, -RZ, R107.H1_H1 ;  /* 0x3000006bff567230 */ /* 0x000fe20000004100 */
[----:B------:R-:W-:Y:S01]  /*6e00*/  F2FP.F16.E4M3.UNPACK_B R142, R87 ;  /* 0x00000057ff8e723e */ /* 0x000fe200020006ff */
[----:B------:R-:W-:Y:S01]  /*6e10*/  UIADD3 UR5, UPT, UPT, UR5, 0x260, URZ ;  /* 0x0000026005057890 */ /* 0x000fe2000fffe0ff */
[----:B------:R-:W-:Y:S01]  /*6e20*/  HADD2.F32 R134, -RZ, R134.H1_H1 ;  /* 0x30000086ff867230 */ /* 0x000fe20000004100 */
[----:B------:R-:W-:Y:S01]  /*6e30*/  F2FP.F16.E4M3.UNPACK_B R114, R88 ;  /* 0x00000058ff72723e */ /* 0x000fe200020006ff */
[--C-:B------:R-:W-:Y:S01]  /*6e40*/  HADD2.F32 R137, -RZ, R138.reuse.H0_H0 ;  /* 0x2000008aff897230 */ /* 0x100fe20000004100 */
[----:B------:R-:W-:Y:S01]  /*6e50*/  UPRMT UR5, UR48, 0x654, UR5 ;  /* 0x0000065430057896 */ /* 0x000fe20008000005 */
[----:B------:R-:W-:Y:S01]  /*6e60*/  HADD2.F32 R138, -RZ, R138.H1_H1 ;  /* 0x3000008aff8a7230 */ /* 0x000fe20000004100 */
[-C--:B------:R-:W-:Y:S01]  /*6e70*/  F2FP.F16.E4M3.UNPACK_B R118, R89.reuse ;  /* 0x00000059ff76723e */ /* 0x080fe200020006ff */
[--C-:B------:R-:W-:Y:S01]  /*6e80*/  HADD2.F32 R113, -RZ, R114.reuse.H0_H0 ;  /* 0x20000072ff717230 */ /* 0x100fe20000004100 */
[----:B------:R-:W-:Y:S01]  /*6e90*/  F2FP.F16.E4M3.UNPACK_B R120, R89.H1 ;  /* 0x00000059ff78723e */ /* 0x000fe200030006ff */
[C---:B---3--:R-:W-:Y:S01]  /*6ea0*/  FMUL R4, R79.reuse, R4 ;  /* 0x000000044f047220 */ /* 0x048fe20000400000 */
[C---:B------:R-:W-:Y:S01]  /*6eb0*/  FMUL R5, R79.reuse, R5 ;  /* 0x000000054f057220 */ /* 0x040fe20000400000 */
[C---:B------:R-:W-:Y:S01]  /*6ec0*/  FMUL R8, R79.reuse, R8 ;  /* 0x000000084f087220 */ /* 0x040fe20000400000 */
[----:B------:R-:W-:Y:S01]  /*6ed0*/  FMUL R9, R79, R9 ;  /* 0x000000094f097220 */ /* 0x000fe20000400000 */
[----:B------:R-:W-:Y:S01]  /*6ee0*/  SYNCS.ARRIVE.TRANS64.RED.A1T0 RZ, [UR5], RZ ;  /* 0x000000ffffff79a7 */ /* 0x000fe20008100405 */
[C---:B------:R-:W-:Y:S01]  /*6ef0*/  FFMA R4, R81.reuse, R80, R4 ;  /* 0x0000005051047223 */ /* 0x040fe20000000004 */
[----:B------:R-:W-:Y:S01]  /*6f00*/  FFMA R5, R81, R82, R5 ;  /* 0x0000005251057223 */ /* 0x000fe20000000005 */
[----:B------:R-:W-:Y:S02]  /*6f10*/  HADD2.F32 R89, -RZ, R93.H0_H0 ;  /* 0x2000005dff597230 */ /* 0x000fe40000004100 */
[C---:B------:R-:W-:Y:S01]  /*6f20*/  FMUL R12, R79.reuse, R12 ;  /* 0x0000000c4f0c7220 */ /* 0x040fe20000400000 */
        /* <DEDUP_REMOVED lines=11> */
[----:B------:R-:W-:Y:S02]  /*6fe0*/  HADD2.F32 R114, -RZ, R114.H1_H1 ;  /* 0x30000072ff727230 */ /* 0x000fe40000004100 */
[C---:B------:R-:W-:Y:S01]  /*6ff0*/  FMUL R32, R79.reuse, R36 ;  /* 0x000000244f207220 */ /* 0x040fe20000400000 */
[C---:B------:R-:W-:Y:S01]  /*7000*/  FMUL R33, R79.reuse, R37 ;  /* 0x000000254f217220 */ /* 0x040fe20000400000 */
[--C-:B------:R-:W-:Y:S02]  /*7010*/  HADD2.F32 R117, -RZ, R118.reuse.H0_H0 ;  /* 0x20000076ff757230 */ /* 0x100fe40000004100 */
[C---:B------:R-:W-:Y:S01]  /*7020*/  FMUL R36, R79.reuse, R40 ;  /* 0x000000284f247220 */ /* 0x040fe20000400000 */
[----:B------:R-:W-:Y:S02]  /*7030*/  HADD2.F32 R118, -RZ, R118.H1_H1 ;  /* 0x30000076ff767230 */ /* 0x000fe40000004100 */
        /* <DEDUP_REMOVED lines=8> */
[----:B------:R-:W-:Y:S01]  /*70c0*/  F2FP.F16.E4M3.UNPACK_B R92, R94.H1 ;  /* 0x0000005eff5c723e */ /* 0x000fe200030006ff */
[C---:B------:R-:W-:Y:S01]  /*70d0*/  FMUL R53, R79.reuse, R57 ;  /* 0x000000394f357220 */ /* 0x040fe20000400000 */
[C---:B------:R-:W-:Y:S01]  /*70e0*/  FMUL R56, R79.reuse, R60 ;  /* 0x0000003c4f387220 */ /* 0x040fe20000400000 */
[----:B------:R-:W-:Y:S01]  /*70f0*/  F2FP.F16.E4M3.UNPACK_B R141, R87.H1 ;  /* 0x00000057ff8d723e */ /* 0x000fe200030006ff */
[C---:B------:R-:W-:Y:S01]  /*7100*/  FMUL R57, R79.reuse, R61 ;  /* 0x0000003d4f397220 */ /* 0x040fe20000400000 */
[----:B------:R-:W-:Y:S02]  /*7110*/  HADD2.F32 R80, -RZ, R142.H1_H1 ;  /* 0x3000008eff507230 */ /* 0x000fe40000004100 */
[C---:B------:R-:W-:Y:S01]  /*7120*/  FMUL R60, R79.reuse, R64 ;  /* 0x000000404f3c7220 */ /* 0x040fe20000400000 */
[----:B------:R-:W-:Y:S01]  /*7130*/  F2FP.F16.E4M3.UNPACK_B R116, R88.H1 ;  /* 0x00000058ff74723e */ /* 0x000fe200030006ff */
[C---:B------:R-:W-:Y:S01]  /*7140*/  FMUL R61, R79.reuse, R65 ;  /* 0x000000414f3d7220 */ /* 0x040fe20000400000 */
[C---:B------:R-:W-:Y:S01]  /*7150*/  FMUL R6, R79.reuse, R6 ;  /* 0x000000064f067220 */ /* 0x040fe20000400000 */
[----:B------:R-:W-:Y:S01]  /*7160*/  F2FP.F16.E4M3.UNPACK_B R94, R95 ;  /* 0x0000005fff5e723e */ /* 0x000fe200020006ff */
[----:B------:R-:W-:Y:S01]  /*7170*/  FMUL R7, R79, R7 ;  /* 0x000000074f077220 */ /* 0x000fe20000400000 */
[--C-:B------:R-:W-:Y:S02]  /*7180*/  HADD2.F32 R87, -RZ, R105.reuse.H0_H0 ;  /* 0x20000069ff577230 */ /* 0x100fe40000004100 */
[C---:B------:R-:W-:Y:S01]  /*7190*/  FFMA R6, R81.reuse, R83, R6 ;  /* 0x0000005351067223 */ /* 0x040fe20000000006 */
[----:B------:R-:W-:Y:S01]  /*71a0*/  F2FP.F16.E4M3.UNPACK_B R122, R90 ;  /* 0x0000005aff7a723e */ /* 0x000fe200020006ff */
[C---:B------:R-:W-:Y:S01]  /*71b0*/  FFMA R7, R81.reuse, R84, R7 ;  /* 0x0000005451077223 */ /* 0x040fe20000000007 */
[C---:B------:R-:W-:Y:S01]  /*71c0*/  FFMA R8, R81.reuse, R85, R8 ;  /* 0x0000005551087223 */ /* 0x040fe20000000008 */
[----:B------:R-:W-:Y:S01]  /*71d0*/  F2FP.F16.E4M3.UNPACK_B R124, R90.H1 ;  /* 0x0000005aff7c723e */ /* 0x000fe200030006ff */
[----:B------:R-:W-:Y:S02]  /*71e0*/  HADD2.F32 R88, -RZ, R105.H1_H1 ;  /* 0x30000069ff587230 */ /* 0x000fe40000004100 */
[----:B------:R-:W-:Y:S01]  /*71f0*/  FFMA R9, R81, R86, R9 ;  /* 0x0000005651097223 */ /* 0x000fe20000000009 */
[----:B------:R-:W-:Y:S01]  /*7200*/  F2FP.SATFINITE.E4M3.F32.PACK_AB_MERGE_C R152, R7, R6, RZ ;  /* 0x000000060798723e */ /* 0x000fe200048070ff */
[----:B------:R-:W-:Y:S02]  /*7210*/  HADD2.F32 R90, -RZ, R93.H1_H1 ;  /* 0x3000005dff5a7230 */ /* 0x000fe40000004100 */
[----:B------:R-:W-:Y:S01]  /*7220*/  FMUL R10, R79, R10 ;  /* 0x0000000a4f0a7220 */ /* 0x000fe20000400000 */
[--C-:B------:R-:W-:Y:S01]  /*7230*/  HADD2.F32 R93, -RZ, R94.reuse.H0_H0 ;  /* 0x2000005eff5d7230 */ /* 0x100fe20000004100 */
[----:B------:R-:W-:Y:S01]  /*7240*/  F2FP.SATFINITE.E4M3.F32.PACK_AB_MERGE_C R152, R5, R4, R152 ;  /* 0x000000040598723e */ /* 0x000fe20004807098 */
[----:B------:R-:W-:Y:S02]  /*7250*/  HADD2.F32 R94, -RZ, R94.H1_H1 ;  /* 0x3000005eff5e7230 */ /* 0x000fe40000004100 */
[----:B------:R-:W-:Y:S01]  /*7260*/  FFMA R10, R81, R87, R10 ;  /* 0x00000057510a7223 */ /* 0x000fe2000000000a */
[--C-:B------:R-:W-:Y:S02]  /*7270*/  HADD2.F32 R121, -RZ, R122.reuse.H0_H0 ;  /* 0x2000007aff797230 */ /* 0x100fe40000004100 */
[----:B------:R-:W-:Y:S01]  /*7280*/  FMUL R11, R79, R11 ;  /* 0x0000000b4f0b7220 */ /* 0x000fe20000400000 */
[----:B------:R-:W-:Y:S01]  /*7290*/  F2FP.F16.E4M3.UNPACK_B R126, R91 ;  /* 0x0000005bff7e723e */ /* 0x000fe200020006ff */
[----:B------:R-:W-:Y:S01]  /*72a0*/  HADD2.F32 R122, -RZ, R122.H1_H1 ;  /* 0x3000007aff7a7230 */ /* 0x000fe20000004100 */
[----:B------:R-:W-:Y:S01]  /*72b0*/  F2FP.F16.E4M3.UNPACK_B R103, R95.H1 ;  /* 0x0000005fff67723e */ /* 0x000fe200030006ff */
[C---:B------:R-:W-:Y:S01]  /*72c0*/  FFMA R11, R81.reuse, R88, R11 ;  /* 0x00000058510b7223 */ /* 0x040fe2000000000b */
[----:B------:R-:W-:Y:S01]  /*72d0*/  F2FP.F16.E4M3.UNPACK_B R128, R91.H1 ;  /* 0x0000005bff80723e */ /* 0x000fe200030006ff */
[----:B------:R-:W-:Y:S02]  /*72e0*/  HADD2.F32 R91, -RZ, R92.H0_H0 ;  /* 0x2000005cff5b7230 */ /* 0x000fe40000004100 */
[C---:B------:R-:W-:Y:S01]  /*72f0*/  FFMA R12, R81.reuse, R89, R12 ;  /* 0x00000059510c7223 */ /* 0x040fe2000000000c */
[----:B------:R-:W-:Y:S01]  /*7300*/  FFMA R13, R81, R90, R13 ;  /* 0x0000005a510d7223 */ /* 0x000fe2000000000d */
[----:B------:R-:W-:Y:S01]  /*7310*/  F2FP.SATFINITE.E4M3.F32.PACK_AB_MERGE_C R153, R11, R10, RZ ;  /* 0x0000000a0b99723e */ /* 0x000fe200048070ff */
[--C-:B------:R-:W-:Y:S01]  /*7320*/  HADD2.F32 R125, -RZ, R126.reuse.H0_H0 ;  /* 0x2000007eff7d7230 */ /* 0x100fe20000004100 */
[----:B------:R-:W-:Y:S01]  /*7330*/  F2FP.F16.E4M3.UNPACK_B R101, R96 ;  /* 0x00000060ff65723e */ /* 0x000fe200020006ff */
[----:B------:R-:W-:Y:S01]  /*7340*/  HADD2.F32 R126, -RZ, R126.H1_H1 ;  /* 0x3000007eff7e7230 */ /* 0x000fe20000004100 */
[----:B------:R-:W-:Y:S01]  /*7350*/  F2FP.SATFINITE.E4M3.F32.PACK_AB_MERGE_C R153, R9, R8, R153 ;  /* 0x000000080999723e */ /* 0x000fe20004807099 */
[----:B------:R-:W-:Y:S02]  /*7360*/  HADD2.F32 R83, -RZ, R142.H0_H0 ;  /* 0x2000008eff537230 */ /* 0x000fe40000004100 */
[C---:B------:R-:W-:Y:S01]  /*7370*/  FMUL R14, R79.reuse, R14 ;  /* 0x0000000e4f0e7220 */ /* 0x040fe20000400000 */
[----:B------:R-:W-:Y:S02]  /*7380*/  HADD2.F32 R92, -RZ, R92.H1_H1 ;  /* 0x3000005cff5c7230 */ /* 0x000fe40000004100 */
[----:B------:R-:W-:Y:S01]  /*7390*/  FMUL R15, R79, R15 ;  /* 0x0000000f4f0f7220 */ /* 0x000fe20000400000 */
[----:B------:R-:W-:Y:S01]  /*73a0*/  F2FP.F16.E4M3.UNPACK_B R100, R96.H1 ;  /* 0x00000060ff64723e */ /* 0x000fe200030006ff */
[--C-:B------:R-:W-:Y:S02]  /*73b0*/  HADD2.F32 R95, -RZ, R103.reuse.H0_H0 ;  /* 0x20000067ff5f7230 */ /* 0x100fe40000004100 */
[C---:B------:R-:W-:Y:S01]  /*73c0*/  FFMA R14, R81.reuse, R91, R14 ;  /* 0x0000005b510e7223 */ /* 0x040fe2000000000e */
[C---:B------:R-:W-:Y:S01]  /*73d0*/  FFMA R15, R81.reuse, R92, R15 ;  /* 0x0000005c510f7223 */ /* 0x040fe2000000000f */
[C---:B------:R-:W-:Y:S01]  /*73e0*/  FFMA R16, R81.reuse, R93, R16 ;  /* 0x0000005d51107223 */ /* 0x040fe20000000010 */
[----:B------:R-:W-:Y:S01]  /*73f0*/  FFMA R17, R81, R94, R17 ;  /* 0x0000005e51117223 */ /* 0x000fe20000000011 */
[-C--:B------:R-:W-:Y:S01]  /*7400*/  F2FP.F16.E4M3.UNPACK_B R102, R97.reuse ;  /* 0x00000061ff66723e */ /* 0x080fe200020006ff */
[----:B------:R-:W-:Y:S01]  /*7410*/  HADD2.F32 R96, -RZ, R103.H1_H1 ;  /* 0x30000067ff607230 */ /* 0x000fe20000004100 */
[----:B------:R-:W-:Y:S01]  /*7420*/  F2FP.SATFINITE.E4M3.F32.PACK_AB_MERGE_C R154, R15, R14, RZ ;  /* 0x0000000e0f9a723e */ /* 0x000fe200048070ff */
[----:B------:R-:W-:Y:S01]  /*7430*/  FMUL R18, R79, R18 ;  /* 0x000000124f127220 */ /* 0x000fe20000400000 */
[----:B------:R-:W-:Y:S01]  /*7440*/  F2FP.F16.E4M3.UNPACK_B R104, R97.H1 ;  /* 0x00000061ff68723e */ /* 0x000fe200030006ff */
[--C-:B------:R-:W-:Y:S01]  /*7450*/  HADD2.F32 R97, -RZ, R101.reuse.H0_H0 ;  /* 0x20000065ff617230 */ /* 0x100fe20000004100 */
[----:B------:R-:W-:Y:S01]  /*7460*/  F2FP.SATFINITE.E4M3.F32.PACK_AB_MERGE_C R154, R13, R12, R154 ;  /* 0x0000000c0d9a723e */ /* 0x000fe2000480709a */
[----:B------:R-:W-:Y:S01]  /*7470*/  FFMA R18, R81, R95, R18 ;  /* 0x0000005f51127223 */ /* 0x000fe20000000012 */
[----:B------:R-:W-:Y:S01]  /*7480*/  F2FP.F16.E4M3.UNPACK_B R110, R99 ;  /* 0x00000063ff6e723e */ /* 0x000fe200020006ff */
[----:B------:R-:W-:Y:S01]  /*7490*/  FMUL R19, R79, R19 ;  /* 0x000000134f137220 */ /* 0x000fe20000400000 */
[----:B------:R-:W-:Y:S01]  /*74a0*/  F2FP.F16.E4M3.UNPACK_B R112, R99.H1 ;  /* 0x00000063ff70723e */ /* 0x000fe200030006ff */
[----:B------:R-:W-:Y:S01]  /*74b0*/  HADD2.F32 R99, -RZ, R101.H1_H1 ;  /* 0x30000065ff637230 */ /* 0x000fe20000004100 */
[-C--:B------:R-:W-:Y:S01]  /*74c0*/  F2FP.F16.E4M3.UNPACK_B R106, R98.reuse ;  /* 0x00000062ff6a723e */ /* 0x080fe200020006ff */
[----:B------:R-:W-:Y:S01]  /*74d0*/  HADD2.F32 R101, -RZ, R102.H0_H0 ;  /* 0x20000066ff657230 */ /* 0x000fe20000004100 */
[----:B------:R-:W-:Y:S01]  /*74e0*/  F2FP.F16.E4M3.UNPACK_B R108, R98.H1 ;  /* 0x00000062ff6c723e */ /* 0x000fe200030006ff */
[----:B------:R-:W-:Y:S02]  /*74f0*/  HADD2.F32 R98, -RZ, R100.H0_H0 ;  /* 0x20000064ff627230 */ /* 0x000fe40000004100 */
[C---:B------:R-:W-:Y:S01]  /*7500*/  FFMA R19, R81.reuse, R96, R19 ;  /* 0x0000006051137223 */ /* 0x040fe20000000013 */
[C---:B------:R-:W-:Y:S01]  /*7510*/  FFMA R0, R81.reuse, R97, R0 ;  /* 0x0000006151007223 */ /* 0x040fe20000000000 */
[----:B------:R-:W-:Y:S01]  /*7520*/  FFMA R2, R81, R99, R2 ;  /* 0x0000006351027223 */ /* 0x000fe20000000002 */
[----:B------:R-:W-:Y:S02]  /*7530*/  HADD2.F32 R102, -RZ, R102.H1_H1 ;  /* 0x30000066ff667230 */ /* 0x000fe40000004100 */
[----:B------:R-:W-:Y:S01]  /*7540*/  FMUL R3, R79, R22 ;  /* 0x000000164f037220 */ /* 0x000fe20000400000 */
[----:B------:R-:W-:Y:S01]  /*7550*/  HADD2.F32 R100, -RZ, R100.H1_H1 ;  /* 0x30000064ff647230 */ /* 0x000fe20000004100 */
[----:B------:R-:W-:Y:S01]  /*7560*/  F2FP.SATFINITE.E4M3.F32.PACK_AB_MERGE_C R155, R19, R18, RZ ;  /* 0x00000012139b723e */ /* 0x000fe200048070ff */
[--C-:B------:R-:W-:Y:S02]  /*7570*/  HADD2.F32 R105, -RZ, R106.reuse.H0_H0 ;  /* 0x2000006aff697230 */ /* 0x100fe40000004100 */
[----:B------:R-:W-:Y:S01]  /*7580*/  FFMA R3, R81, R98, R3 ;  /* 0x0000006251037223 */ /* 0x000fe20000000003 */
[----:B------:R-:W-:Y:S01]  /*7590*/  HADD2.F32 R106, -RZ, R106.H1_H1 ;  /* 0x3000006aff6a7230 */ /* 0x000fe20000004100 */
[----:B------:R-:W-:Y:S01]  /*75a0*/  F2FP.SATFINITE.E4M3.F32.PACK_AB_MERGE_C R155, R17, R16, R155 ;  /* 0x00000010119b723e */ /* 0x000fe2000480709b */
[----:B------:R-:W-:Y:S02]  /*75b0*/  HADD2.F32 R109, -RZ, R110.H0_H0 ;  /* 0x2000006eff6d7230 */ /* 0x000fe40000004100 */
[C---:B------:R-:W-:Y:S01]  /*75c0*/  FMUL R23, R79.reuse, R23 ;  /* 0x000000174f177220 */ /* 0x040fe20000400000 */
[--C-:B------:R-:W-:Y:S02]  /*75d0*/  HADD2.F32 R103, -RZ, R104.reuse.H0_H0 ;  /* 0x20000068ff677230 */ /* 0x100fe40000004100 */
[----:B------:R-:W-:Y:S01]  /*75e0*/  FMUL R22, R79, R26 ;  /* 0x0000001a4f167220 */ /* 0x000fe20000400000 */
[----:B------:R-:W-:Y:S01]  /*75f0*/  HADD2.F32 R104, -RZ, R104.H1_H1 ;  /* 0x30000068ff687230 */ /* 0x000fe20000004100 */
[----:B------:R1:W-:Y:S01]  /*7600*/  STS.128 [R172+UR47+0x2400], R152 ;  /* 0x00240098ac007988 */ /* 0x0003e20008000c2f */
[C---:B------:R-:W-:Y:S01]  /*7610*/  FFMA R23, R81.reuse, R100, R23 ;  /* 0x0000006451177223 */ /* 0x040fe20000000017 */
[C---:B------:R-:W-:Y:S01]  /*7620*/  FFMA R20, R81.reuse, R101, R20 ;  /* 0x0000006551147223 */ /* 0x040fe20000000014 */
[C---:B------:R-:W-:Y:S01]  /*7630*/  FFMA R21, R81.reuse, R102, R21 ;  /* 0x0000006651157223 */ /* 0x040fe20000000015 */
[----:B------:R-:W-:Y:S01]  /*7640*/  FFMA R22, R81, R103, R22 ;  /* 0x0000006751167223 */ /* 0x000fe20000000016 */
[----:B------:R-:W-:Y:S01]  /*7650*/  HADD2.F32 R110, -RZ, R110.H1_H1 ;  /* 0x3000006eff6e7230 */ /* 0x000fe20000004100 */
[----:B------:R-:W-:Y:S01]  /*7660*/  F2FP.SATFINITE.E4M3.F32.PACK_AB_MERGE_C R157, R23, R3, RZ ;  /* 0x00000003179d723e */ /* 0x000fe200048070ff */
[C---:B------:R-:W-:Y:S01]  /*7670*/  FMUL R27, R79.reuse, R27 ;  /* 0x0000001b4f1b7220 */ /* 0x040fe20000400000 */
[--C-:B------:R-:W-:Y:S02]  /*7680*/  HADD2.F32 R107, -RZ, R108.reuse.H0_H0 ;  /* 0x2000006cff6b7230 */ /* 0x100fe40000004100 */
[----:B------:R-:W-:Y:S01]  /*7690*/  FMUL R26, R79, R30 ;  /* 0x0000001e4f1a7220 */ /* 0x000fe20000400000 */
[----:B------:R-:W-:Y:S01]  /*76a0*/  HADD2.F32 R108, -RZ, R108.H1_H1 ;  /* 0x3000006cff6c7230 */ /* 0x000fe20000004100 */
[----:B------:R-:W-:Y:S01]  /*76b0*/  F2FP.SATFINITE.E4M3.F32.PACK_AB_MERGE_C R156, R2, R0, R157 ;  /* 0x00000000029c723e */ /* 0x000fe2000480709d */
[C---:B------:R-:W-:Y:S01]  /*76c0*/  FFMA R27, R81.reuse, R104, R27 ;  /* 0x00000068511b7223 */ /* 0x040fe2000000001b */
[C---:B------:R-:W-:Y:S01]  /*76d0*/  FFMA R24, R81.reuse, R105, R24 ;  /* 0x0000006951187223 */ /* 0x040fe20000000018 */
[C---:B------:R-:W-:Y:S01]  /*76e0*/  FFMA R25, R81.reuse, R106, R25 ;  /* 0x0000006a51197223 */ /* 0x040fe20000000019 */
[----:B------:R-:W-:Y:S01]  /*76f0*/  FFMA R26, R81, R107, R26 ;  /* 0x0000006b511a7223 */ /* 0x000fe2000000001a */
[----:B------:R-:W-:Y:S01]  /*7700*/  FMUL R31, R79, R31 ;  /* 0x0000001f4f1f7220 */ /* 0x000fe20000400000 */
[--C-:B------:R-:W-:Y:S01]  /*7710*/  HADD2.F32 R111, -RZ, R112.reuse.H0_H0 ;  /* 0x20000070ff6f7230 */ /* 0x100fe20000004100 */
[----:B------:R-:W-:Y:S01]  /*7720*/  F2FP.SATFINITE.E4M3.F32.PACK_AB_MERGE_C R158, R27, R22, RZ ;  /* 0x000000161b9e723e */ /* 0x000fe200048070ff */
[----:B------:R-:W-:Y:S02]  /*7730*/  HADD2.F32 R112, -RZ, R112.H1_H1 ;  /* 0x30000070ff707230 */ /* 0x000fe40000004100 */
[C---:B------:R-:W-:Y:S01]  /*7740*/  FFMA R31, R81.reuse, R108, R31 ;  /* 0x0000006c511f7223 */ /* 0x040fe2000000001f */
[----:B------:R-:W-:Y:S01]  /*7750*/  FFMA R28, R81, R109, R28 ;  /* 0x0000006d511c7223 */ /* 0x000fe2000000001c */
[----:B------:R-:W-:Y:S01]  /*7760*/  F2FP.SATFINITE.E4M3.F32.PACK_AB_MERGE_C R157, R21, R20, R158 ;  /* 0x00000014159d723e */ /* 0x000fe2000480709e */
[----:B------:R-:W-:Y:S01]  /*7770*/  FFMA R29, R81, R110, R29 ;  /* 0x0000006e511d7223 */ /* 0x000fe2000000001d */
[----:B------:R-:W-:Y:S01]  /*7780*/  FMUL R30, R79, R34 ;  /* 0x000000224f1e7220 */ /* 0x000fe20000400000 */
[----:B------:R-:W-:Y:S01]  /*7790*/  F2FP.SATFINITE.E4M3.F32.PACK_AB_MERGE_C R159, R31, R26, RZ ;  /* 0x0000001a1f9f723e */ /* 0x000fe200048070ff */
[----:B------:R-:W-:Y:S01]  /*77a0*/  FMUL R35, R79, R35 ;  /* 0x000000234f237220 */ /* 0x000fe20000400000 */
[--C-:B------:R-:W-:Y:S02]  /*77b0*/  HADD2.F32 R115, -RZ, R116.reuse.H0_H0 ;  /* 0x20000074ff737230 */ /* 0x100fe40000004100 */
[----:B------:R-:W-:Y:S01]  /*77c0*/  FFMA R30, R81, R111, R30 ;  /* 0x0000006f511e7223 */ /* 0x000fe2000000001e */
[----:B------:R-:W-:Y:S01]  /*77d0*/  F2FP.SATFINITE.E4M3.F32.PACK_AB_MERGE_C R158, R25, R24, R159 ;  /* 0x00000018199e723e */ /* 0x000fe2000480709f */
[C---:B------:R-:W-:Y:S01]  /*77e0*/  FFMA R35, R81.reuse, R112, R35 ;  /* 0x0000007051237223 */ /* 0x040fe20000000023 */
[C---:B------:R-:W-:Y:S01]  /*77f0*/  FFMA R32, R81.reuse, R113, R32 ;  /* 0x0000007151207223 */ /* 0x040fe20000000020 */
[----:B------:R-:W-:Y:S01]  /*7800*/  FFMA R33, R81, R114, R33 ;  /* 0x0000007251217223 */ /* 0x000fe20000000021 */
[----:B------:R-:W-:Y:S02]  /*7810*/  HADD2.F32 R116, -RZ, R116.H1_H1 ;  /* 0x30000074ff747230 */ /* 0x000fe40000004100 */
        /* <DEDUP_REMOVED lines=9> */
[----:B------:R-:W-:Y:S01]  /*78b0*/  HADD2.F32 R120, -RZ, R120.H1_H1 ;  /* 0x30000078ff787230 */ /* 0x000fe20000004100 */
[----:B------:R1:W-:Y:S01]  /*78c0*/  STS.128 [R171+0x2010], R156 ;  /* 0x0020109cab007388 */ /* 0x0003e20000000c00 */
[----:B------:R-:W-:Y:S01]  /*78d0*/  F2FP.SATFINITE.E4M3.F32.PACK_AB_MERGE_C R180, R39, R34, RZ ;  /* 0x0000002227b4723e */ /* 0x000fe200048070ff */
[C---:B------:R-:W-:Y:S01]  /*78e0*/  FMUL R38, R79.reuse, R42 ;  /* 0x0000002a4f267220 */ /* 0x040fe20000400000 */
[----:B------:R-:W-:Y:S01]  /*78f0*/  FMUL R43, R79, R43 ;  /* 0x0000002b4f2b7220 */ /* 0x000fe20000400000 */
[--C-:B------:R-:W-:Y:S01]  /*7900*/  HADD2.F32 R123, -RZ, R124.reuse.H0_H0 ;  /* 0x2000007cff7b7230 */ /* 0x100fe20000004100 */
[----:B------:R-:W-:Y:S01]  /*7910*/  F2FP.SATFINITE.E4M3.F32.PACK_AB_MERGE_C R180, R33, R32, R180 ;  /* 0x0000002021b4723e */ /* 0x000fe200048070b4 */
[C---:B------:R-:W-:Y:S01]  /*7920*/  FFMA R38, R81.reuse, R119, R38 ;  /* 0x0000007751267223 */ /* 0x040fe20000000026 */
        /* <DEDUP_REMOVED lines=14> */
[C---:B------:R-:W-:Y:S01]  /*7a10*/  FMUL R46, R79.reuse, R50 ;  /* 0x000000324f2e7220 */ /* 0x040fe20000400000 */
[C---:B------:R-:W-:Y:S01]  /*7a20*/  FMUL R51, R79.reuse, R51 ;  /* 0x000000334f337220 */ /* 0x040fe20000400000 */
[--C-:B------:R-:W-:Y:S02]  /*7a30*/  HADD2.F32 R131, -RZ, R132.reuse.H0_H0 ;  /* 0x20000084ff837230 */ /* 0x100fe40000004100 */
[----:B------:R-:W-:Y:S01]  /*7a40*/  FMUL R50, R79, R54 ;  /* 0x000000364f327220 */ /* 0x000fe20000400000 */
[C---:B------:R-:W-:Y:S01]  /*7a50*/  FFMA R46, R81.reuse, R127, R46 ;  /* 0x0000007f512e7223 */ /* 0x040fe2000000002e */
[----:B------:R-:W-:Y:S02]  /*7a60*/  HADD2.F32 R132, -RZ, R132.H1_H1 ;  /* 0x30000084ff847230 */ /* 0x000fe40000004100 */
[----:B------:R-:W-:Y:S01]  /*7a70*/  FFMA R51, R81, R128, R51 ;  /* 0x0000008051337223 */ /* 0x000fe20000000033 */
[----:B------:R-:W-:Y:S01]  /*7a80*/  FMUL R55, R79, R55 ;  /* 0x000000374f377220 */ /* 0x000fe20000400000 */
[C---:B------:R-:W-:Y:S01]  /*7a90*/  FFMA R48, R81.reuse, R129, R48 ;  /* 0x0000008151307223 */ /* 0x040fe20000000030 */
[C---:B------:R-:W-:Y:S01]  /*7aa0*/  FFMA R49, R81.reuse, R130, R49 ;  /* 0x0000008251317223 */ /* 0x040fe20000000031 */
[--C-:B------:R-:W-:Y:S02]  /*7ab0*/  HADD2.F32 R135, -RZ, R136.reuse.H0_H0 ;  /* 0x20000088ff877230 */ /* 0x100fe40000004100 */
[----:B------:R-:W-:Y:S01]  /*7ac0*/  FFMA R50, R81, R131, R50 ;  /* 0x0000008351327223 */ /* 0x000fe20000000032 */
[----:B------:R-:W-:Y:S02]  /*7ad0*/  HADD2.F32 R136, -RZ, R136.H1_H1 ;  /* 0x30000088ff887230 */ /* 0x000fe40000004100 */
[----:B------:R-:W-:Y:S01]  /*7ae0*/  FMUL R54, R79, R58 ;  /* 0x0000003a4f367220 */ /* 0x000fe20000400000 */
        /* <DEDUP_REMOVED lines=18> */
[----:B------:R-:W-:Y:S01]  /*7c10*/  F2FP.SATFINITE.E4M3.F32.PACK_AB_MERGE_C R182, R47, R42, RZ ;  /* 0x0000002a2fb6723e */ /* 0x000fe200048070ff */
[----:B------:R-:W-:Y:S01]  /*7c20*/  FFMA R60, R81, R83, R60 ;  /* 0x00000053513c7223 */ /* 0x000fe2000000003c */
[----:B------:R-:W-:Y:S01]  /*7c30*/  F2FP.SATFINITE.E4M3.F32.PACK_AB_MERGE_C R183, R51, R46, RZ ;  /* 0x0000002e33b7723e */ /* 0x000fe200048070ff */
[C---:B------:R-:W-:Y:S01]  /*7c40*/  FFMA R61, R81.reuse, R80, R61 ;  /* 0x00000050513d7223 */ /* 0x040fe2000000003d */
[C---:B------:R-:W-:Y:S01]  /*7c50*/  FFMA R62, R81.reuse, R85, R62 ;  /* 0x00000055513e7223 */ /* 0x040fe2000000003e */
[----:B------:R-:W-:Y:S01]  /*7c60*/  FFMA R67, R81, R82, R67 ;  /* 0x0000005251437223 */ /* 0x000fe20000000043 */
[----:B------:R-:W-:Y:S02]  /*7c70*/  F2FP.SATFINITE.E4M3.F32.PACK_AB_MERGE_C R182, R41, R40, R182 ;  /* 0x0000002829b6723e */ /* 0x000fe400048070b6 */
[----:B------:R-:W-:Y:S02]  /*7c80*/  F2FP.SATFINITE.E4M3.F32.PACK_AB_MERGE_C R183, R45, R44, R183 ;  /* 0x0000002c2db7723e */ /* 0x000fe400048070b7 */
[----:B------:R-:W-:Y:S02]  /*7c90*/  F2FP.SATFINITE.E4M3.F32.PACK_AB_MERGE_C R184, R55, R50, RZ ;  /* 0x0000003237b8723e */ /* 0x000fe400048070ff */
[----:B------:R-:W-:Y:S01]  /*7ca0*/  F2FP.SATFINITE.E4M3.F32.PACK_AB_MERGE_C R185, R59, R54, RZ ;  /* 0x000000363bb9723e */ /* 0x000fe200048070ff */
[----:B------:R1:W-:Y:S01]  /*7cb0*/  STS.128 [R177+0x2020], R180 ;  /* 0x002020b4b1007388 */ /* 0x0003e20000000c00 */
[----:B------:R-:W-:Y:S02]  /*7cc0*/  F2FP.SATFINITE.E4M3.F32.PACK_AB_MERGE_C R186, R63, R58, RZ ;  /* 0x0000003a3fba723e */ /* 0x000fe400048070ff */
[----:B------:R-:W-:Y:S02]  /*7cd0*/  F2FP.SATFINITE.E4M3.F32.PACK_AB_MERGE_C R188, R67, R62, RZ ;  /* 0x0000003e43bc723e */ /* 0x000fe400048070ff */
[----:B------:R-:W-:Y:S02]  /*7ce0*/  F2FP.SATFINITE.E4M3.F32.PACK_AB_MERGE_C R184, R49, R48, R184 ;  /* 0x0000003031b8723e */ /* 0x000fe400048070b8 */
[----:B------:R-:W-:Y:S02]  /*7cf0*/  F2FP.SATFINITE.E4M3.F32.PACK_AB_MERGE_C R185, R53, R52, R185 ;  /* 0x0000003435b9723e */ /* 0x000fe400048070b9 */
[----:B------:R-:W-:Y:S02]  /*7d00*/  F2FP.SATFINITE.E4M3.F32.PACK_AB_MERGE_C R186, R57, R56, R186 ;  /* 0x0000003839ba723e */ /* 0x000fe400048070ba */
[----:B------:R-:W-:Y:S02]  /*7d10*/  F2FP.SATFINITE.E4M3.F32.PACK_AB_MERGE_C R187, R61, R60, R188 ;  /* 0x0000003c3dbb723e */ /* 0x000fe400048070bc */
[----:B------:R-:W-:Y:S03]  /*7d20*/  IADD3 R76, PT, PT, R76, 0x1, RZ ;  /* 0x000000014c4c7810 */ /* 0x000fe60007ffe0ff */
[----:B------:R1:W-:Y:S01]  /*7d30*/  STS.128 [R176+0x2030], R184 ;  /* 0x002030b8b0007388 */ /* 0x0003e20000000c00 */
[----:B------:R-:W-:Y:S01]  /*7d40*/  @!PT LDS RZ, [RZ] ;  /* 0x00000000fffff984 */ /* 0x000fe20000000800 */
[----:B------:R-:W-:Y:S01]  /*7d50*/  @!PT LDS RZ, [RZ] ;  /* 0x00000000fffff984 */ /* 0x000fe20000000800 */
[----:B------:R-:W-:Y:S01]  /*7d60*/  @!PT LDS RZ, [RZ] ;  /* 0x00000000fffff984 */ /* 0x000fe20000000800 */
[----:B------:R-:W-:Y:S01]  /*7d70*/  @!PT LDS RZ, [RZ] ;  /* 0x00000000fffff984 */ /* 0x000fe20000000800 */
[----:B------:R3:W-:Y:S07]  /*7d80*/  MEMBAR.ALL.CTA ;  /* 0x0000000000007992 */ /* 0x0007ee0000008000 */
[----:B---3--:R-:W3:Y:S02]  /*7d90*/  FENCE.VIEW.ASYNC.S ;  /* 0x00000000000073c6 */ /* 0x008ee40000000000 */
[----:B---3--:R-:W-:Y:S06]  /*7da0*/  BAR.SYNC.DEFER_BLOCKING 0x1, 0x80 ;  /* 0x0042000000007b1d */ /* 0x008fec0000010000 */
[----:B------:R-:W-:Y:S05]  /*7db0*/  @P0 BRA `(.L_x_116) ;  /* 0x0000000000840947 */ /* 0x000fea0003800000 */
[C---:B------:R-:W-:Y:S01]  /*7dc0*/  ISETP.NE.AND P0, PT, R150.reuse, 0x1, PT ;  /* 0x000000019600780c */ /* 0x040fe20003f05270 */
[----:B------:R-:W-:Y:S01]  /*7dd0*/  IMAD.SHL.U32 R0, R163, 0x80, RZ ;  /* 0x00000080a3007824 */ /* 0x000fe200078e00ff */
[----:B------:R-:W-:Y:S01]  /*7de0*/  R2UR UR9, R161 ;  /* 0x00000000a10972ca */ /* 0x000fe200000e0000 */
[----:B------:R-:W-:Y:S01]  /*7df0*/  UIADD3 UR13, UPT, UPT, UR47, 0x2400, URZ ;  /* 0x000024002f0d7890 */ /* 0x000fe2000fffe0ff */
[----:B------:R-:W-:Y:S01]  /*7e00*/  R2UR UR7, R150 ;  /* 0x00000000960772ca */ /* 0x000fe200000e0000 */
[C---:B------:R-:W-:Y:S01]  /*7e10*/  IMAD.HI.U32 R3, R0.reuse, R151, RZ ;  /* 0x0000009700037227 */ /* 0x040fe200078e00ff */
[C---:B------:R-:W-:Y:S02]  /*7e20*/  R2UR UR10, R0.reuse ;  /* 0x00000000000a72ca */ /* 0x040fe400000e0000 */
[C---:B------:R-:W-:Y:S01]  /*7e30*/  R2UR UR5, R149.reuse ;  /* 0x00000000950572ca */ /* 0x040fe200000e0000 */
[----:B------:R-:W-:Y:S01]  /*7e40*/  IMAD.U32 R178, RZ, RZ, UR13 ;  /* 0x0000000dffb27e24 */ /* 0x000fe2000f8e00ff */
[----:B------:R-:W-:Y:S04]  /*7e50*/  SHF.R.U32.HI R3, RZ, R148, R3 ;  /* 0x00000094ff037219 */ /* 0x000fe80000011603 */
[----:B------:R-:W-:Y:S01]  /*7e60*/  SEL R3, R0, R3, !P0 ;  /* 0x0000000300037207 */ /* 0x000fe20004000000 */
[----:B------:R-:W-:Y:S01]  /*7e70*/  USHF.L.U32 UR9, UR9, 0x6, URZ ;  /* 0x0000000609097899 */ /* 0x000fe200080006ff */
[----:B------:R-:W-:Y:S02]  /*7e80*/  ISETP.NE.AND P0, PT, R149, 0x1, PT ;  /* 0x000000019500780c */ /* 0x000fe40003f05270 */
[C---:B------:R-:W-:Y:S01]  /*7e90*/  R2UR UR4, R3.reuse ;  /* 0x00000000030472ca */ /* 0x040fe200000e0000 */
[C---:B------:R-:W-:Y:S01]  /*7ea0*/  IMAD.HI.U32 R2, R3.reuse, R146, RZ ;  /* 0x0000009203027227 */ /* 0x040fe200078e00ff */
[----:B------:R-:W-:Y:S02]  /*7eb0*/  R2UR UR11, R3 ;  /* 0x00000000030b72ca */ /* 0x000fe400000e0000 */
[----:B------:R-:W-:Y:S01]  /*7ec0*/  R2UR UR8, R178 ;  /* 0x00000000b20872ca */ /* 0x000fe200000e0000 */
[----:B------:R-:W-:Y:S01]  /*7ed0*/  IMAD.MOV R4, RZ, RZ, -R3 ;  /* 0x000000ffff047224 */ /* 0x000fe200078e0a03 */
[----:B------:R-:W-:Y:S04]  /*7ee0*/  SHF.R.U32.HI R2, RZ, R147, R2 ;  /* 0x00000093ff027219 */ /* 0x000fe80000011602 */
[----:B------:R-:W-:Y:S01]  /*7ef0*/  R2UR UR12, R2 ;  /* 0x00000000020c72ca */ /* 0x000fe200000e0000 */
[----:B------:R-:W-:Y:S01]  /*7f00*/  VOTEU.ANY UP0, P0 ;  /* 0x0000000000ff7886 */ /* 0x000fe20000000100 */
[----:B------:R-:W-:Y:S11]  /*7f10*/  R2UR UR6, R4 ;  /* 0x00000000040672ca */ /* 0x000ff600000e0000 */
[----:B------:R-:W-:Y:S02]  /*7f20*/  USEL UR12, UR4, UR12, !UP0 ;  /* 0x0000000c040c7287 */ /* 0x000fe4000c000000 */
[----:B------:R-:W-:Y:S02]  /*7f30*/  UIADD3 UR14, UP0, UPT, UR50, 0x680, URZ ;  /* 0x00000680320e7890 */ /* 0x000fe4000ff1e0ff */
[----:B------:R-:W-:Y:S02]  /*7f40*/  UIMAD UR10, UR7, UR6, UR10 ;  /* 0x00000006070a72a4 */ /* 0x000fe4000f8e020a */
[----:B------:R-:W-:Y:S01]  /*7f50*/  IMAD R2, RZ, RZ, -UR12 ;  /* 0x8000000cff027e24 */ /* 0x000fe2000f8e02ff */
[----:B------:R-:W-:Y:S04]  /*7f60*/  UIADD3.X UR15, UPT, UPT, URZ, UR51, URZ, UP0, !UPT ;  /* 0x00000033ff0f7290 */ /* 0x000fe800087fe4ff */
[----:B------:R-:W-:Y:S11]  /*7f70*/  R2UR UR4, R2 ;  /* 0x00000000020472ca */ /* 0x000ff600000e0000 */
[----:B------:R-:W-:Y:S02]  /*7f80*/  @!UPT UIADD3 URZ, UPT, UPT, URZ, URZ, URZ ;  /* 0x000000fffffff290 */ /* 0x000fe4000fffe0ff */
[----:B------:R-:W-:Y:S09]  /*7f90*/  UIMAD UR11, UR5, UR4, UR11 ;  /* 0x00000004050b72a4 */ /* 0x000ff2000f8e020b */
[----:B------:R3:W-:Y:S01]  /*7fa0*/  UTMASTG.4D.IM2COL [UR8], [UR14] ;  /* 0x000000080e0073b5 */ /* 0x0007e20008058000 */
[----:B------:R0:W-:Y:S01]  /*7fb0*/  UTMACMDFLUSH ;  /* 0x00000000000079b7 */ /* 0x0001e20000000000 */
[----:B---3--:R-:W-:Y:S04]  /*7fc0*/  DEPBAR.LE SB0, 0x0 ;  /* 0x000080000000791a */ /* 0x008fe80000000000 */
.L_x_116:
[----:B------:R-:W-:Y:S05]  /*7fd0*/  BSYNC.RECONVERGENT B0 ;  /* 0x0000000000007941 */ /* 0x000fea0003800200 */
.L_x_115:
[----:B------:R-:W-:Y:S01]  /*7fe0*/  BAR.SYNC.DEFER_BLOCKING 0x1, 0x80 ;  /* 0x0042000000007b1d */ /* 0x000fe20000010000 */
[----:B------:R-:W-:Y:S01]  /*7ff0*/  ISETP.NE.AND P1, PT, R179, RZ, PT ;  /* 0x000000ffb300720c */ /* 0x000fe20003f25270 */
[----:B------:R-:W-:Y:S01]  /*8000*/  IMAD.IADD R161, R75, 0x1, R143 ;  /* 0x000000014ba17824 */ /* 0x000fe200078e028f */
[C---:B------:R-:W-:Y:S01]  /*8010*/  ISETP.NE.AND P0, PT, R76.reuse, 0x2, PT ;  /* 0x000000024c00780c */ /* 0x040fe20003f05270 */
[----:B------:R-:W-:Y:S01]  /*8020*/  IMAD.IADD R163, R77, 0x1, R160 ;  /* 0x000000014da37824 */ /* 0x000fe200078e02a0 */
[----:B------:R-:W-:Y:S01]  /*8030*/  LOP3.LUT R169, R169, 0x1, RZ, 0x3c, !PT ;  /* 0x00000001a9a97812 */ /* 0x000fe200078e3cff */
[----:B------:R-:W-:Y:S01]  /*8040*/  IMAD.MOV.U32 R19, RZ, RZ, R175 ;  /* 0x000000ffff137224 */ /* 0x000fe200078e00af */
[----:B------:R-:W-:Y:S02]  /*8050*/  SEL R3, RZ, 0x1, P0 ;  /* 0x00000001ff037807 */ /* 0x000fe40000000000 */
[----:B------:R-:W-:Y:S02]  /*8060*/  SEL R76, R76, RZ, P0 ;  /* 0x000000ff4c4c7207 */ /* 0x000fe40000000000 */
[----:B------:R-:W-:Y:S03]  /*8070*/  LOP3.LUT R170, R170, R3, RZ, 0x3c, !PT ;  /* 0x00000003aaaa7212 */ /* 0x000fe600078e3cff */
[----:B------:R-:W-:Y:S05]  /*8080*/  @P1 BRA `(.L_x_117) ;  /* 0xffffffdc00341947 */ /* 0x000fea000383ffff */
[----:B------:R-:W-:Y:S05]  /*8090*/  EXIT ;  /* 0x000000000000794d */ /* 0x000fea0003800000 */
.L_x_20:
[----:B------:R-:W-:Y:S07]  /*80a0*/  MOV R2, UR9 ;  /* 0x0000000900027c02 */ /* 0x000fee0008000f00 */
.L_x_118:
[----:B-1----:R1:W2:Y:S02]  /*80b0*/  SYNCS.PHASECHK.TRANS64.TRYWAIT P2, [R2+URZ+0x110], R5 ;  /* 0x00011005020075a7 */ /* 0x0022a400080411ff */
[----:B--2---:R-:W-:Y:S05]  /*80c0*/  @!P2 NANOSLEEP.SYNCS 0x989680 ;  /* 0x009896800000a95d */ /* 0x004fea0003900000 */
[----:B------:R-:W2:Y:S02]  /*80d0*/  @!P2 SYNCS.PHASECHK.TRANS64 P2, [R2+URZ+0x110], R5 ;  /* 0x000110050200a5a7 */ /* 0x000ea400080410ff */
[----:B--2---:R-:W-:Y:S05]  /*80e0*/  @!P2 BRA `(.L_x_118) ;  /* 0xfffffffc00f0a947 */ /* 0x004fea000383ffff */
[----:B------:R-:W-:Y:S05]  /*80f0*/  BRA `(.L_x_19) ;  /* 0xffffff9800987947 */ /* 0x000fea000383ffff */
.L_x_26:
[----:B------:R-:W-:Y:S07]  /*8100*/  MOV R2, UR17 ;  /* 0x0000001100027c02 */ /* 0x000fee0008000f00 */
.L_x_119:
[----:B-1----:R1:W2:Y:S02]  /*8110*/  SYNCS.PHASECHK.TRANS64.TRYWAIT P1, [R2+URZ+0x110], R5 ;  /* 0x00011005020075a7 */ /* 0x0022a400080211ff */
[----:B--2---:R-:W-:Y:S05]  /*8120*/  @!P1 NANOSLEEP.SYNCS 0x989680 ;  /* 0x009896800000995d */ /* 0x004fea0003900000 */
[----:B------:R-:W2:Y:S02]  /*8130*/  @!P1 SYNCS.PHASECHK.TRANS64 P1, [R2+URZ+0x110], R5 ;  /* 0x00011005020095a7 */ /* 0x000ea400080210ff */
[----:B--2---:R-:W-:Y:S05]  /*8140*/  @!P1 BRA `(.L_x_119) ;  /* 0xfffffffc00f09947 */ /* 0x004fea000383ffff */
[----:B------:R-:W-:Y:S05]  /*8150*/  BRA `(.L_x_25) ;  /* 0xffffffa000007947 */ /* 0x000fea000383ffff */
.L_x_30:
[----:B-1----:R-:W-:-:S07]  /*8160*/  MOV R2, UR22 ;  /* 0x0000001600027c02 */ /* 0x002fce0008000f00 */
.L_x_120:
[----:B-1----:R1:W4:Y:S02]  /*8170*/  SYNCS.PHASECHK.TRANS64.TRYWAIT P1, [R2+URZ+0x240], R3 ;  /* 0x00024003020075a7 */ /* 0x00232400080211ff */
[----:B----4-:R-:W-:Y:S05]  /*8180*/  @!P1 NANOSLEEP.SYNCS 0x989680 ;  /* 0x009896800000995d */ /* 0x010fea0003900000 */
[----:B------:R-:W4:Y:S02]  /*8190*/  @!P1 SYNCS.PHASECHK.TRANS64 P1, [R2+URZ+0x240], R3 ;  /* 0x00024003020095a7 */ /* 0x000f2400080210ff */
[----:B----4-:R-:W-:Y:S05]  /*81a0*/  @!P1 BRA `(.L_x_120) ;  /* 0xfffffffc00f09947 */ /* 0x010fea000383ffff */
[----:B------:R-:W-:Y:S05]  /*81b0*/  BRA `(.L_x_121) ;  /* 0xffffffa000c47947 */ /* 0x000fea000383ffff */
.L_x_34:
[----:B------:R-:W-:-:S07]  /*81c0*/  MOV R0, UR4 ;  /* 0x0000000400007c02 */ /* 0x000fce0008000f00 */
.L_x_122:
[----:B-1----:R1:W4:Y:S02]  /*81d0*/  SYNCS.PHASECHK.TRANS64.TRYWAIT P0, [R0+URZ], R3 ;  /* 0x00000003000075a7 */ /* 0x00232400080011ff */
[----:B----4-:R-:W-:Y:S05]  /*81e0*/  @!P0 NANOSLEEP.SYNCS 0x989680 ;  /* 0x009896800000895d */ /* 0x010fea0003900000 */
[----:B------:R-:W4:Y:S02]  /*81f0*/  @!P0 SYNCS.PHASECHK.TRANS64 P0, [R0+URZ], R3 ;  /* 0x00000003000085a7 */ /* 0x000f2400080010ff */
[----:B----4-:R-:W-:Y:S05]  /*8200*/  @!P0 BRA `(.L_x_122) ;  /* 0xfffffffc00f08947 */ /* 0x010fea000383ffff */
[----:B------:R-:W-:Y:S05]  /*8210*/  BRA `(.L_x_123) ;  /* 0xffffffa8001c7947 */ /* 0x000fea000383ffff */
.L_x_35:
[----:B------:R-:W-:-:S07]  /*8220*/  MOV R0, UR4 ;  /* 0x0000000400007c02 */ /* 0x000fce0008000f00 */
.L_x_124:
[----:B-1----:R1:W4:Y:S02]  /*8230*/  SYNCS.PHASECHK.TRANS64.TRYWAIT P0, [R0+URZ], R3 ;  /* 0x00000003000075a7 */ /* 0x00232400080011ff */
[----:B----4-:R-:W-:Y:S05]  /*8240*/  @!P0 NANOSLEEP.SYNCS 0x989680 ;  /* 0x009896800000895d */ /* 0x010fea0003900000 */
[----:B------:R-:W4:Y:S02]  /*8250*/  @!P0 SYNCS.PHASECHK.TRANS64 P0, [R0+URZ], R3 ;  /* 0x00000003000085a7 */ /* 0x000f2400080010ff */
[----:B----4-:R-:W-:Y:S05]  /*8260*/  @!P0 BRA `(.L_x_124) ;  /* 0xfffffffc00f08947 */ /* 0x010fea000383ffff */
[----:B------:R-:W-:Y:S05]  /*8270*/  BRA `(.L_x_125) ;  /* 0xffffffa8002c7947 */ /* 0x000fea000383ffff */
.L_x_36:
[----:B------:R-:W-:-:S07]  /*8280*/  MOV R0, UR4 ;  /* 0x0000000400007c02 */ /* 0x000fce0008000f00 */
.L_x_126:
[----:B-1----:R1:W4:Y:S02]  /*8290*/  SYNCS.PHASECHK.TRANS64.TRYWAIT P0, [R0+URZ], R3 ;  /* 0x00000003000075a7 */ /* 0x00232400080011ff */
[----:B----4-:R-:W-:Y:S05]  /*82a0*/  @!P0 NANOSLEEP.SYNCS 0x989680 ;  /* 0x009896800000895d */ /* 0x010fea0003900000 */
[----:B------:R-:W4:Y:S02]  /*82b0*/  @!P0 SYNCS.PHASECHK.TRANS64 P0, [R0+URZ], R3 ;  /* 0x00000003000085a7 */ /* 0x000f2400080010ff */
[----:B----4-:R-:W-:Y:S05]  /*82c0*/  @!P0 BRA `(.L_x_126) ;  /* 0xfffffffc00f08947 */ /* 0x010fea000383ffff */
[----:B------:R-:W-:Y:S05]  /*82d0*/  BRA `(.L_x_127) ;  /* 0xffffffa8003c7947 */ /* 0x000fea000383ffff */
.L_x_37:
[----:B------:R-:W-:-:S07]  /*82e0*/  MOV R0, UR4 ;  /* 0x0000000400007c02 */ /* 0x000fce0008000f00 */
.L_x_128:
[----:B-1----:R1:W4:Y:S02]  /*82f0*/  SYNCS.PHASECHK.TRANS64.TRYWAIT P0, [R0+URZ], R3 ;  /* 0x00000003000075a7 */ /* 0x00232400080011ff */
[----:B----4-:R-:W-:Y:S05]  /*8300*/  @!P0 NANOSLEEP.SYNCS 0x989680 ;  /* 0x009896800000895d */ /* 0x010fea0003900000 */
[----:B------:R-:W4:Y:S02]  /*8310*/  @!P0 SYNCS.PHASECHK.TRANS64 P0, [R0+URZ], R3 ;  /* 0x00000003000085a7 */ /* 0x000f2400080010ff */
[----:B----4-:R-:W-:Y:S05]  /*8320*/  @!P0 BRA `(.L_x_128) ;  /* 0xfffffffc00f08947 */ /* 0x010fea000383ffff */
[----:B------:R-:W-:Y:S05]  /*8330*/  BRA `(.L_x_129) ;  /* 0xffffffa8004c7947 */ /* 0x000fea000383ffff */
.L_x_38:
[----:B------:R-:W-:-:S07]  /*8340*/  MOV R0, UR4 ;  /* 0x0000000400007c02 */ /* 0x000fce0008000f00 */
.L_x_130:
[----:B-1----:R1:W4:Y:S02]  /*8350*/  SYNCS.PHASECHK.TRANS64.TRYWAIT P0, [R0+URZ], R3 ;  /* 0x00000003000075a7 */ /* 0x00232400080011ff */
[----:B----4-:R-:W-:Y:S05]  /*8360*/  @!P0 NANOSLEEP.SYNCS 0x989680 ;  /* 0x009896800000895d */ /* 0x010fea0003900000 */
[----:B------:R-:W4:Y:S02]  /*8370*/  @!P0 SYNCS.PHASECHK.TRANS64 P0, [R0+URZ], R3 ;  /* 0x00000003000085a7 */ /* 0x000f2400080010ff */
[----:B----4-:R-:W-:Y:S05]  /*8380*/  @!P0 BRA `(.L_x_130) ;  /* 0xfffffffc00f08947 */ /* 0x010fea000383ffff */
[----:B------:R-:W-:Y:S05]  /*8390*/  BRA `(.L_x_131) ;  /* 0xffffffa8005c7947 */ /* 0x000fea000383ffff */
.L_x_39:
[----:B------:R-:W-:-:S07]  /*83a0*/  MOV R0, UR4 ;  /* 0x0000000400007c02 */ /* 0x000fce0008000f00 */
.L_x_132:
[----:B-1----:R1:W4:Y:S02]  /*83b0*/  SYNCS.PHASECHK.TRANS64.TRYWAIT P0, [R0+URZ], R3 ;  /* 0x00000003000075a7 */ /* 0x00232400080011ff */
[----:B----4-:R-:W-:Y:S05]  /*83c0*/  @!P0 NANOSLEEP.SYNCS 0x989680 ;  /* 0x009896800000895d */ /* 0x010fea0003900000 */
[----:B------:R-:W4:Y:S02]  /*83d0*/  @!P0 SYNCS.PHASECHK.TRANS64 P0, [R0+URZ], R3 ;  /* 0x00000003000085a7 */ /* 0x000f2400080010ff */
[----:B----4-:R-:W-:Y:S05]  /*83e0*/  @!P0 BRA `(.L_x_132) ;  /* 0xfffffffc00f08947 */ /* 0x010fea000383ffff */
[----:B------:R-:W-:Y:S05]  /*83f0*/  BRA `(.L_x_133) ;  /* 0xffffffa8006c7947 */ /* 0x000fea000383ffff */
.L_x_40:
[----:B------:R-:W-:-:S07]  /*8400*/  MOV R0, UR4 ;  /* 0x0000000400007c02 */ /* 0x000fce0008000f00 */
.L_x_134:
[----:B-1----:R1:W4:Y:S02]  /*8410*/  SYNCS.PHASECHK.TRANS64.TRYWAIT P0, [R0+URZ], R3 ;  /* 0x00000003000075a7 */ /* 0x00232400080011ff */
[----:B----4-:R-:W-:Y:S05]  /*8420*/  @!P0 NANOSLEEP.SYNCS 0x989680 ;  /* 0x009896800000895d */ /* 0x010fea0003900000 */
[----:B------:R-:W4:Y:S02]  /*8430*/  @!P0 SYNCS.PHASECHK.TRANS64 P0, [R0+URZ], R3 ;  /* 0x00000003000085a7 */ /* 0x000f2400080010ff */
[----:B----4-:R-:W-:Y:S05]  /*8440*/  @!P0 BRA `(.L_x_134) ;  /* 0xfffffffc00f08947 */ /* 0x010fea000383ffff */
[----:B------:R-:W-:Y:S05]  /*8450*/  BRA `(.L_x_135) ;  /* 0xffffffa8007c7947 */ /* 0x000fea000383ffff */
.L_x_41:
[----:B------:R-:W-:-:S07]  /*8460*/  MOV R0, UR4 ;  /* 0x0000000400007c02 */ /* 0x000fce0008000f00 */
.L_x_136:
[----:B-1----:R1:W4:Y:S02]  /*8470*/  SYNCS.PHASECHK.TRANS64.TRYWAIT P0, [R0+URZ], R3 ;  /* 0x00000003000075a7 */ /* 0x00232400080011ff */
[----:B----4-:R-:W-:Y:S05]  /*8480*/  @!P0 NANOSLEEP.SYNCS 0x989680 ;  /* 0x009896800000895d */ /* 0x010fea0003900000 */
[----:B------:R-:W4:Y:S02]  /*8490*/  @!P0 SYNCS.PHASECHK.TRANS64 P0, [R0+URZ], R3 ;  /* 0x00000003000085a7 */ /* 0x000f2400080010ff */
[----:B----4-:R-:W-:Y:S05]  /*84a0*/  @!P0 BRA `(.L_x_136) ;  /* 0xfffffffc00f08947 */ /* 0x010fea000383ffff */
[----:B------:R-:W-:Y:S05]  /*84b0*/  BRA `(.L_x_137) ;  /* 0xffffffa8008c7947 */ /* 0x000fea000383ffff */
.L_x_42:
[----:B------:R-:W-:-:S07]  /*84c0*/  MOV R0, UR4 ;  /* 0x0000000400007c02 */ /* 0x000fce0008000f00 */
.L_x_138:
[----:B-1----:R1:W4:Y:S02]  /*84d0*/  SYNCS.PHASECHK.TRANS64.TRYWAIT P0, [R0+URZ], R3 ;  /* 0x00000003000075a7 */ /* 0x00232400080011ff */
[----:B----4-:R-:W-:Y:S05]  /*84e0*/  @!P0 NANOSLEEP.SYNCS 0x989680 ;  /* 0x009896800000895d */ /* 0x010fea0003900000 */
[----:B------:R-:W4:Y:S02]  /*84f0*/  @!P0 SYNCS.PHASECHK.TRANS64 P0, [R0+URZ], R3 ;  /* 0x00000003000085a7 */ /* 0x000f2400080010ff */
[----:B----4-:R-:W-:Y:S05]  /*8500*/  @!P0 BRA `(.L_x_138) ;  /* 0xfffffffc00f08947 */ /* 0x010fea000383ffff */
[----:B------:R-:W-:Y:S05]  /*8510*/  BRA `(.L_x_139) ;  /* 0xffffffa8009c7947 */ /* 0x000fea000383ffff */
.L_x_43:
[----:B------:R-:W-:-:S07]  /*8520*/  MOV R0, UR4 ;  /* 0x0000000400007c02 */ /* 0x000fce0008000f00 */
.L_x_140:
[----:B-1----:R1:W4:Y:S02]  /*8530*/  SYNCS.PHASECHK.TRANS64.TRYWAIT P0, [R0+URZ], R3 ;  /* 0x00000003000075a7 */ /* 0x00232400080011ff */
[----:B----4-:R-:W-:Y:S05]  /*8540*/  @!P0 NANOSLEEP.SYNCS 0x989680 ;  /* 0x009896800000895d */ /* 0x010fea0003900000 */
[----:B------:R-:W4:Y:S02]  /*8550*/  @!P0 SYNCS.PHASECHK.TRANS64 P0, [R0+URZ], R3 ;  /* 0x00000003000085a7 */ /* 0x000f2400080010ff */
[----:B----4-:R-:W-:Y:S05]  /*8560*/  @!P0 BRA `(.L_x_140) ;  /* 0xfffffffc00f08947 */ /* 0x010fea000383ffff */
[----:B------:R-:W-:Y:S05]  /*8570*/  BRA `(.L_x_141) ;  /* 0xffffffa800ac7947 */ /* 0x000fea000383ffff */
.L_x_44:
[----:B------:R-:W-:-:S07]  /*8580*/  MOV R0, UR4 ;  /* 0x0000000400007c02 */ /* 0x000fce0008000f00 */
.L_x_142:
[----:B-1----:R1:W4:Y:S02]  /*8590*/  SYNCS.PHASECHK.TRANS64.TRYWAIT P0, [R0+URZ], R3 ;  /* 0x00000003000075a7 */ /* 0x00232400080011ff */
[----:B----4-:R-:W-:Y:S05]  /*85a0*/  @!P0 NANOSLEEP.SYNCS 0x989680 ;  /* 0x009896800000895d */ /* 0x010fea0003900000 */
[----:B------:R-:W4:Y:S02]  /*85b0*/  @!P0 SYNCS.PHASECHK.TRANS64 P0, [R0+URZ], R3 ;  /* 0x00000003000085a7 */ /* 0x000f2400080010ff */
[----:B----4-:R-:W-:Y:S05]  /*85c0*/  @!P0 BRA `(.L_x_142) ;  /* 0xfffffffc00f08947 */ /* 0x010fea000383ffff */
[----:B------:R-:W-:Y:S05]  /*85d0*/  BRA `(.L_x_143) ;  /* 0xffffffa800bc7947 */ /* 0x000fea000383ffff */
.L_x_45:
[----:B------:R-:W-:-:S07]  /*85e0*/  MOV R0, UR4 ;  /* 0x0000000400007c02 */ /* 0x000fce0008000f00 */
.L_x_144:
[----:B-1----:R1:W4:Y:S02]  /*85f0*/  SYNCS.PHASECHK.TRANS64.TRYWAIT P0, [R0+URZ], R3 ;  /* 0x00000003000075a7 */ /* 0x00232400080011ff */
[----:B----4-:R-:W-:Y:S05]  /*8600*/  @!P0 NANOSLEEP.SYNCS 0x989680 ;  /* 0x009896800000895d */ /* 0x010fea0003900000 */
[----:B------:R-:W4:Y:S02]  /*8610*/  @!P0 SYNCS.PHASECHK.TRANS64 P0, [R0+URZ], R3 ;  /* 0x00000003000085a7 */ /* 0x000f2400080010ff */
[----:B----4-:R-:W-:Y:S05]  /*8620*/  @!P0 BRA `(.L_x_144) ;  /* 0xfffffffc00f08947 */ /* 0x010fea000383ffff */
[----:B------:R-:W-:Y:S05]  /*8630*/  BRA `(.L_x_145) ;  /* 0xffffffa800cc7947 */ /* 0x000fea000383ffff */
.L_x_46:
[----:B------:R-:W-:-:S07]  /*8640*/  MOV R0, UR4 ;  /* 0x0000000400007c02 */ /* 0x000fce0008000f00 */
.L_x_146:
[----:B-1----:R1:W4:Y:S02]  /*8650*/  SYNCS.PHASECHK.TRANS64.TRYWAIT P0, [R0+URZ], R3 ;  /* 0x00000003000075a7 */ /* 0x00232400080011ff */
[----:B----4-:R-:W-:Y:S05]  /*8660*/  @!P0 NANOSLEEP.SYNCS 0x989680 ;  /* 0x009896800000895d */ /* 0x010fea0003900000 */
[----:B------:R-:W4:Y:S02]  /*8670*/  @!P0 SYNCS.PHASECHK.TRANS64 P0, [R0+URZ], R3 ;  /* 0x00000003000085a7 */ /* 0x000f2400080010ff */
[----:B----4-:R-:W-:Y:S05]  /*8680*/  @!P0 BRA `(.L_x_146) ;  /* 0xfffffffc00f08947 */ /* 0x010fea000383ffff */
[----:B------:R-:W-:Y:S05]  /*8690*/  BRA `(.L_x_147) ;  /* 0xffffffa800dc7947 */ /* 0x000fea000383ffff */
.L_x_47:
[----:B------:R-:W-:-:S07]  /*86a0*/  MOV R0, UR4 ;  /* 0x0000000400007c02 */ /* 0x000fce0008000f00 */
.L_x_148:
[----:B-1----:R1:W4:Y:S02]  /*86b0*/  SYNCS.PHASECHK.TRANS64.TRYWAIT P0, [R0+URZ], R3 ;  /* 0x00000003000075a7 */ /* 0x00232400080011ff */
[----:B----4-:R-:W-:Y:S05]  /*86c0*/  @!P0 NANOSLEEP.SYNCS 0x989680 ;  /* 0x009896800000895d */ /* 0x010fea0003900000 */
[----:B------:R-:W4:Y:S02]  /*86d0*/  @!P0 SYNCS.PHASECHK.TRANS64 P0, [R0+URZ], R3 ;  /* 0x00000003000085a7 */ /* 0x000f2400080010ff */
[----:B----4-:R-:W-:Y:S05]  /*86e0*/  @!P0 BRA `(.L_x_148) ;  /* 0xfffffffc00f08947 */ /* 0x010fea000383ffff */
[----:B------:R-:W-:Y:S05]  /*86f0*/  BRA `(.L_x_149) ;  /* 0xffffffa800ec7947 */ /* 0x000fea000383ffff */
.L_x_48:
[----:B------:R-:W-:-:S07]  /*8700*/  MOV R0, UR4 ;  /* 0x0000000400007c02 */ /* 0x000fce0008000f00 */
.L_x_150:
[----:B-1----:R1:W4:Y:S02]  /*8710*/  SYNCS.PHASECHK.TRANS64.TRYWAIT P0, [R0+URZ], R3 ;  /* 0x00000003000075a7 */ /* 0x00232400080011ff */
[----:B----4-:R-:W-:Y:S05]  /*8720*/  @!P0 NANOSLEEP.SYNCS 0x989680 ;  /* 0x009896800000895d */ /* 0x010fea0003900000 */
[----:B------:R-:W4:Y:S02]  /*8730*/  @!P0 SYNCS.PHASECHK.TRANS64 P0, [R0+URZ], R3 ;  /* 0x00000003000085a7 */ /* 0x000f2400080010ff */
[----:B----4-:R-:W-:Y:S05]  /*8740*/  @!P0 BRA `(.L_x_150) ;  /* 0xfffffffc00f08947 */ /* 0x010fea000383ffff */
[----:B------:R-:W-:Y:S05]  /*8750*/  BRA `(.L_x_151) ;  /* 0xffffffa800fc7947 */ /* 0x000fea000383ffff */
.L_x_49:
[----:B------:R-:W-:-:S07]  /*8760*/  MOV R0, UR4 ;  /* 0x0000000400007c02 */ /* 0x000fce0008000f00 */
.L_x_152:
[----:B-1----:R1:W4:Y:S02]  /*8770*/  SYNCS.PHASECHK.TRANS64.TRYWAIT P0, [R0+URZ], R3 ;  /* 0x00000003000075a7 */ /* 0x00232400080011ff */
[----:B----4-:R-:W-:Y:S05]  /*8780*/  @!P0 NANOSLEEP.SYNCS 0x989680 ;  /* 0x009896800000895d */ /* 0x010fea0003900000 */
[----:B------:R-:W4:Y:S02]  /*8790*/  @!P0 SYNCS.PHASECHK.TRANS64 P0, [R0+URZ], R3 ;  /* 0x00000003000085a7 */ /* 0x000f2400080010ff */
[----:B----4-:R-:W-:Y:S05]  /*87a0*/  @!P0 BRA `(.L_x_152) ;  /* 0xfffffffc00f08947 */ /* 0x010fea000383ffff */
[----:B------:R-:W-:Y:S05]  /*87b0*/  BRA `(.L_x_153) ;  /* 0xffffffac000c7947 */ /* 0x000fea000383ffff */
.L_x_50:
[----:B------:R-:W-:-:S07]  /*87c0*/  MOV R0, UR4 ;  /* 0x0000000400007c02 */ /* 0x000fce0008000f00 */
.L_x_154:
[----:B-1----:R1:W4:Y:S02]  /*87d0*/  SYNCS.PHASECHK.TRANS64.TRYWAIT P0, [R0+URZ], R3 ;  /* 0x00000003000075a7 */ /* 0x00232400080011ff */
[----:B----4-:R-:W-:Y:S05]  /*87e0*/  @!P0 NANOSLEEP.SYNCS 0x989680 ;  /* 0x009896800000895d */ /* 0x010fea0003900000 */
[----:B------:R-:W4:Y:S02]  /*87f0*/  @!P0 SYNCS.PHASECHK.TRANS64 P0, [R0+URZ], R3 ;  /* 0x00000003000085a7 */ /* 0x000f2400080010ff */
[----:B----4-:R-:W-:Y:S05]  /*8800*/  @!P0 BRA `(.L_x_154) ;  /* 0xfffffffc00f08947 */ /* 0x010fea000383ffff */
[----:B------:R-:W-:Y:S05]  /*8810*/  BRA `(.L_x_155) ;  /* 0xffffffac001c7947 */ /* 0x000fea000383ffff */
.L_x_51:
[----:B------:R-:W-:-:S07]  /*8820*/  MOV R0, UR4 ;  /* 0x0000000400007c02 */ /* 0x000fce0008000f00 */
.L_x_156:
[----:B-1----:R1:W4:Y:S02]  /*8830*/  SYNCS.PHASECHK.TRANS64.TRYWAIT P0, [R0+URZ], R3 ;  /* 0x00000003000075a7 */ /* 0x00232400080011ff */
[----:B----4-:R-:W-:Y:S05]  /*8840*/  @!P0 NANOSLEEP.SYNCS 0x989680 ;  /* 0x009896800000895d */ /* 0x010fea0003900000 */
[----:B------:R-:W4:Y:S02]  /*8850*/  @!P0 SYNCS.PHASECHK.TRANS64 P0, [R0+URZ], R3 ;  /* 0x00000003000085a7 */ /* 0x000f2400080010ff */
[----:B----4-:R-:W-:Y:S05]  /*8860*/  @!P0 BRA `(.L_x_156) ;  /* 0xfffffffc00f08947 */ /* 0x010fea000383ffff */
[----:B------:R-:W-:Y:S05]  /*8870*/  BRA `(.L_x_157) ;  /* 0xffffffac002c7947 */ /* 0x000fea000383ffff */
.L_x_52:
[----:B------:R-:W-:-:S07]  /*8880*/  MOV R0, UR4 ;  /* 0x0000000400007c02 */ /* 0x000fce0008000f00 */
.L_x_158:
[----:B-1----:R1:W4:Y:S02]  /*8890*/  SYNCS.PHASECHK.TRANS64.TRYWAIT P0, [R0+URZ], R3 ;  /* 0x00000003000075a7 */ /* 0x00232400080011ff */
[----:B----4-:R-:W-:Y:S05]  /*88a0*/  @!P0 NANOSLEEP.SYNCS 0x989680 ;  /* 0x009896800000895d */ /* 0x010fea0003900000 */
[----:B------:R-:W4:Y:S02]  /*88b0*/  @!P0 SYNCS.PHASECHK.TRANS64 P0, [R0+URZ], R3 ;  /* 0x00000003000085a7 */ /* 0x000f2400080010ff */
[----:B----4-:R-:W-:Y:S05]  /*88c0*/  @!P0 BRA `(.L_x_158) ;  /* 0xfffffffc00f08947 */ /* 0x010fea000383ffff */
[----:B------:R-:W-:Y:S05]  /*88d0*/  BRA `(.L_x_159) ;  /* 0xffffffac003c7947 */ /* 0x000fea000383ffff */
.L_x_53:
[----:B------:R-:W-:-:S07]  /*88e0*/  MOV R0, UR4 ;  /* 0x0000000400007c02 */ /* 0x000fce0008000f00 */
.L_x_160:
[----:B-1----:R1:W4:Y:S02]  /*88f0*/  SYNCS.PHASECHK.TRANS64.TRYWAIT P0, [R0+URZ], R3 ;  /* 0x00000003000075a7 */ /* 0x00232400080011ff */
[----:B----4-:R-:W-:Y:S05]  /*8900*/  @!P0 NANOSLEEP.SYNCS 0x989680 ;  /* 0x009896800000895d */ /* 0x010fea0003900000 */
[----:B------:R-:W4:Y:S02]  /*8910*/  @!P0 SYNCS.PHASECHK.TRANS64 P0, [R0+URZ], R3 ;  /* 0x00000003000085a7 */ /* 0x000f2400080010ff */
[----:B----4-:R-:W-:Y:S05]  /*8920*/  @!P0 BRA `(.L_x_160) ;  /* 0xfffffffc00f08947 */ /* 0x010fea000383ffff */
[----:B------:R-:W-:Y:S05]  /*8930*/  BRA `(.L_x_161) ;  /* 0xffffffac004c7947 */ /* 0x000fea000383ffff */
.L_x_54:
[----:B------:R-:W-:-:S07]  /*8940*/  MOV R0, UR4 ;  /* 0x0000000400007c02 */ /* 0x000fce0008000f00 */
.L_x_162:
[----:B-1----:R1:W4:Y:S02]  /*8950*/  SYNCS.PHASECHK.TRANS64.TRYWAIT P0, [R0+URZ], R3 ;  /* 0x00000003000075a7 */ /* 0x00232400080011ff */
[----:B----4-:R-:W-:Y:S05]  /*8960*/  @!P0 NANOSLEEP.SYNCS 0x989680 ;  /* 0x009896800000895d */ /* 0x010fea0003900000 */
[----:B------:R-:W4:Y:S02]  /*8970*/  @!P0 SYNCS.PHASECHK.TRANS64 P0, [R0+URZ], R3 ;  /* 0x00000003000085a7 */ /* 0x000f2400080010ff */
[----:B----4-:R-:W-:Y:S05]  /*8980*/  @!P0 BRA `(.L_x_162) ;  /* 0xfffffffc00f08947 */ /* 0x010fea000383ffff */
[----:B------:R-:W-:Y:S05]  /*8990*/  BRA `(.L_x_163) ;  /* 0xffffffac005c7947 */ /* 0x000fea000383ffff */
.L_x_55:
[----:B------:R-:W-:-:S07]  /*89a0*/  MOV R0, UR4 ;  /* 0x0000000400007c02 */ /* 0x000fce0008000f00 */
.L_x_164:
[----:B-1----:R1:W4:Y:S02]  /*89b0*/  SYNCS.PHASECHK.TRANS64.TRYWAIT P0, [R0+URZ], R3 ;  /* 0x00000003000075a7 */ /* 0x00232400080011ff */
[----:B----4-:R-:W-:Y:S05]  /*89c0*/  @!P0 NANOSLEEP.SYNCS 0x989680 ;  /* 0x009896800000895d */ /* 0x010fea0003900000 */
[----:B------:R-:W4:Y:S02]  /*89d0*/  @!P0 SYNCS.PHASECHK.TRANS64 P0, [R0+URZ], R3 ;  /* 0x00000003000085a7 */ /* 0x000f2400080010ff */
[----:B----4-:R-:W-:Y:S05]  /*89e0*/  @!P0 BRA `(.L_x_164) ;  /* 0xfffffffc00f08947 */ /* 0x010fea000383ffff */
[----:B------:R-:W-:Y:S05]  /*89f0*/  BRA `(.L_x_165) ;  /* 0xffffffac006c7947 */ /* 0x000fea000383ffff */
.L_x_56:
[----:B------:R-:W-:-:S07]  /*8a00*/  MOV R0, UR4 ;  /* 0x0000000400007c02 */ /* 0x000fce0008000f00 */
.L_x_166:
[----:B-1----:R1:W4:Y:S02]  /*8a10*/  SYNCS.PHASECHK.TRANS64.TRYWAIT P0, [R0+URZ], R3 ;  /* 0x00000003000075a7 */ /* 0x00232400080011ff */
[----:B----4-:R-:W-:Y:S05]  /*8a20*/  @!P0 NANOSLEEP.SYNCS 0x989680 ;  /* 0x009896800000895d */ /* 0x010fea0003900000 */
[----:B------:R-:W4:Y:S02]  /*8a30*/  @!P0 SYNCS.PHASECHK.TRANS64 P0, [R0+URZ], R3 ;  /* 0x00000003000085a7 */ /* 0x000f2400080010ff */
[----:B----4-:R-:W-:Y:S05]  /*8a40*/  @!P0 BRA `(.L_x_166) ;  /* 0xfffffffc00f08947 */ /* 0x010fea000383ffff */
[----:B------:R-:W-:Y:S05]  /*8a50*/  BRA `(.L_x_167) ;  /* 0xffffffac007c7947 */ /* 0x000fea000383ffff */
.L_x_57:
[----:B------:R-:W-:-:S07]  /*8a60*/  MOV R0, UR4 ;  /* 0x0000000400007c02 */ /* 0x000fce0008000f00 */
.L_x_168:
[----:B-1----:R1:W4:Y:S02]  /*8a70*/  SYNCS.PHASECHK.TRANS64.TRYWAIT P0, [R0+URZ], R3 ;  /* 0x00000003000075a7 */ /* 0x00232400080011ff */
[----:B----4-:R-:W-:Y:S05]  /*8a80*/  @!P0 NANOSLEEP.SYNCS 0x989680 ;  /* 0x009896800000895d */ /* 0x010fea0003900000 */
[----:B------:R-:W4:Y:S02]  /*8a90*/  @!P0 SYNCS.PHASECHK.TRANS64 P0, [R0+URZ], R3 ;  /* 0x00000003000085a7 */ /* 0x000f2400080010ff */
[----:B----4-:R-:W-:Y:S05]  /*8aa0*/  @!P0 BRA `(.L_x_168) ;  /* 0xfffffffc00f08947 */ /* 0x010fea000383ffff */
[----:B------:R-:W-:Y:S05]  /*8ab0*/  BRA `(.L_x_169) ;  /* 0xffffffac008c7947 */ /* 0x000fea000383ffff */
.L_x_58:
[----:B------:R-:W-:-:S07]  /*8ac0*/  MOV R0, UR4 ;  /* 0x0000000400007c02 */ /* 0x000fce0008000f00 */
.L_x_170:
[----:B-1----:R1:W4:Y:S02]  /*8ad0*/  SYNCS.PHASECHK.TRANS64.TRYWAIT P0, [R0+URZ], R3 ;  /* 0x00000003000075a7 */ /* 0x00232400080011ff */
[----:B----4-:R-:W-:Y:S05]  /*8ae0*/  @!P0 NANOSLEEP.SYNCS 0x989680 ;  /* 0x009896800000895d */ /* 0x010fea0003900000 */
[----:B------:R-:W4:Y:S02]  /*8af0*/  @!P0 SYNCS.PHASECHK.TRANS64 P0, [R0+URZ], R3 ;  /* 0x00000003000085a7 */ /* 0x000f2400080010ff */
[----:B----4-:R-:W-:Y:S05]  /*8b00*/  @!P0 BRA `(.L_x_170) ;  /* 0xfffffffc00f08947 */ /* 0x010fea000383ffff */
[----:B------:R-:W-:Y:S05]  /*8b10*/  BRA `(.L_x_171) ;  /* 0xffffffac009c7947 */ /* 0x000fea000383ffff */
.L_x_59:
[----:B------:R-:W-:-:S07]  /*8b20*/  MOV R0, UR4 ;  /* 0x0000000400007c02 */ /* 0x000fce0008000f00 */
.L_x_172:
[----:B-1----:R1:W4:Y:S02]  /*8b30*/  SYNCS.PHASECHK.TRANS64.TRYWAIT P0, [R0+URZ], R3 ;  /* 0x00000003000075a7 */ /* 0x00232400080011ff */
[----:B----4-:R-:W-:Y:S05]  /*8b40*/  @!P0 NANOSLEEP.SYNCS 0x989680 ;  /* 0x009896800000895d */ /* 0x010fea0003900000 */
[----:B------:R-:W4:Y:S02]  /*8b50*/  @!P0 SYNCS.PHASECHK.TRANS64 P0, [R0+URZ], R3 ;  /* 0x00000003000085a7 */ /* 0x000f2400080010ff */
[----:B----4-:R-:W-:Y:S05]  /*8b60*/  @!P0 BRA `(.L_x_172) ;  /* 0xfffffffc00f08947 */ /* 0x010fea000383ffff */
[----:B------:R-:W-:Y:S05]  /*8b70*/  BRA `(.L_x_173) ;  /* 0xffffffac00ac7947 */ /* 0x000fea000383ffff */
.L_x_60:
[----:B------:R-:W-:-:S07]  /*8b80*/  MOV R0, UR4 ;  /* 0x0000000400007c02 */ /* 0x000fce0008000f00 */
.L_x_174:
[----:B-1----:R1:W4:Y:S02]  /*8b90*/  SYNCS.PHASECHK.TRANS64.TRYWAIT P0, [R0+URZ], R3 ;  /* 0x00000003000075a7 */ /* 0x00232400080011ff */
[----:B----4-:R-:W-:Y:S05]  /*8ba0*/  @!P0 NANOSLEEP.SYNCS 0x989680 ;  /* 0x009896800000895d */ /* 0x010fea0003900000 */
[----:B------:R-:W4:Y:S02]  /*8bb0*/  @!P0 SYNCS.PHASECHK.TRANS64 P0, [R0+URZ], R3 ;  /* 0x00000003000085a7 */ /* 0x000f2400080010ff */
[----:B----4-:R-:W-:Y:S05]  /*8bc0*/  @!P0 BRA `(.L_x_174) ;  /* 0xfffffffc00f08947 */ /* 0x010fea000383ffff */
[----:B------:R-:W-:Y:S05]  /*8bd0*/  BRA `(.L_x_175) ;  /* 0xffffffac00bc7947 */ /* 0x000fea000383ffff */
.L_x_61:
[----:B------:R-:W-:-:S07]  /*8be0*/  MOV R0, UR4 ;  /* 0x0000000400007c02 */ /* 0x000fce0008000f00 */
.L_x_176:
[----:B-1----:R1:W4:Y:S02]  /*8bf0*/  SYNCS.PHASECHK.TRANS64.TRYWAIT P0, [R0+URZ], R3 ;  /* 0x00000003000075a7 */ /* 0x00232400080011ff */
[----:B----4-:R-:W-:Y:S05]  /*8c00*/  @!P0 NANOSLEEP.SYNCS 0x989680 ;  /* 0x009896800000895d */ /* 0x010fea0003900000 */
[----:B------:R-:W4:Y:S02]  /*8c10*/  @!P0 SYNCS.PHASECHK.TRANS64 P0, [R0+URZ], R3 ;  /* 0x00000003000085a7 */ /* 0x000f2400080010ff */
[----:B----4-:R-:W-:Y:S05]  /*8c20*/  @!P0 BRA `(.L_x_176) ;  /* 0xfffffffc00f08947 */ /* 0x010fea000383ffff */
[----:B------:R-:W-:Y:S05]  /*8c30*/  BRA `(.L_x_177) ;  /* 0xffffffac00cc7947 */ /* 0x000fea000383ffff */
.L_x_62:
[----:B------:R-:W-:-:S07]  /*8c40*/  MOV R0, UR4 ;  /* 0x0000000400007c02 */ /* 0x000fce0008000f00 */
.L_x_178:
[----:B-1----:R1:W4:Y:S02]  /*8c50*/  SYNCS.PHASECHK.TRANS64.TRYWAIT P0, [R0+URZ], R3 ;  /* 0x00000003000075a7 */ /* 0x00232400080011ff */
[----:B----4-:R-:W-:Y:S05]  /*8c60*/  @!P0 NANOSLEEP.SYNCS 0x989680 ;  /* 0x009896800000895d */ /* 0x010fea0003900000 */
[----:B------:R-:W4:Y:S02]  /*8c70*/  @!P0 SYNCS.PHASECHK.TRANS64 P0, [R0+URZ], R3 ;  /* 0x00000003000085a7 */ /* 0x000f2400080010ff */
[----:B----4-:R-:W-:Y:S05]  /*8c80*/  @!P0 BRA `(.L_x_178) ;  /* 0xfffffffc00f08947 */ /* 0x010fea000383ffff */
[----:B------:R-:W-:Y:S05]  /*8c90*/  BRA `(.L_x_179) ;  /* 0xffffffac00dc7947 */ /* 0x000fea000383ffff */
.L_x_63:
[----:B------:R-:W-:-:S07]  /*8ca0*/  MOV R0, UR4 ;  /* 0x0000000400007c02 */ /* 0x000fce0008000f00 */
.L_x_180:
[----:B-1----:R1:W4:Y:S02]  /*8cb0*/  SYNCS.PHASECHK.TRANS64.TRYWAIT P0, [R0+URZ], R3 ;  /* 0x00000003000075a7 */ /* 0x00232400080011ff */
[----:B----4-:R-:W-:Y:S05]  /*8cc0*/  @!P0 NANOSLEEP.SYNCS 0x989680 ;  /* 0x009896800000895d */ /* 0x010fea0003900000 */
[----:B------:R-:W4:Y:S02]  /*8cd0*/  @!P0 SYNCS.PHASECHK.TRANS64 P0, [R0+URZ], R3 ;  /* 0x00000003000085a7 */ /* 0x000f2400080010ff */
[----:B----4-:R-:W-:Y:S05]  /*8ce0*/  @!P0 BRA `(.L_x_180) ;  /* 0xfffffffc00f08947 */ /* 0x010fea000383ffff */
[----:B------:R-:W-:Y:S05]  /*8cf0*/  BRA `(.L_x_181) ;  /* 0xffffffac00ec7947 */ /* 0x000fea000383ffff */
.L_x_64:
[----:B------:R-:W-:-:S07]  /*8d00*/  MOV R0, UR4 ;  /* 0x0000000400007c02 */ /* 0x000fce0008000f00 */
.L_x_182:
[----:B-1----:R1:W4:Y:S02]  /*8d10*/  SYNCS.PHASECHK.TRANS64.TRYWAIT P0, [R0+URZ], R3 ;  /* 0x00000003000075a7 */ /* 0x00232400080011ff */
[----:B----4-:R-:W-:Y:S05]  /*8d20*/  @!P0 NANOSLEEP.SYNCS 0x989680 ;  /* 0x009896800000895d */ /* 0x010fea0003900000 */
[----:B------:R-:W4:Y:S02]  /*8d30*/  @!P0 SYNCS.PHASECHK.TRANS64 P0, [R0+URZ], R3 ;  /* 0x00000003000085a7 */ /* 0x000f2400080010ff */
[----:B----4-:R-:W-:Y:S05]  /*8d40*/  @!P0 BRA `(.L_x_182) ;  /* 0xfffffffc00f08947 */ /* 0x010fea000383ffff */
[----:B------:R-:W-:Y:S05]  /*8d50*/  BRA `(.L_x_183) ;  /* 0xffffffac00fc7947 */ /* 0x000fea000383ffff */
.L_x_65:
[----:B------:R-:W-:-:S07]  /*8d60*/  MOV R0, UR4 ;  /* 0x0000000400007c02 */ /* 0x000fce0008000f00 */
.L_x_184:
[----:B-1----:R1:W4:Y:S02]  /*8d70*/  SYNCS.PHASECHK.TRANS64.TRYWAIT P0, [R0+URZ], R3 ;  /* 0x00000003000075a7 */ /* 0x00232400080011ff */
[----:B----4-:R-:W-:Y:S05]  /*8d80*/  @!P0 NANOSLEEP.SYNCS 0x989680 ;  /* 0x009896800000895d */ /* 0x010fea0003900000 */
[----:B------:R-:W4:Y:S02]  /*8d90*/  @!P0 SYNCS.PHASECHK.TRANS64 P0, [R0+URZ], R3 ;  /* 0x00000003000085a7 */ /* 0x000f2400080010ff */
[----:B----4-:R-:W-:Y:S05]  /*8da0*/  @!P0 BRA `(.L_x_184) ;  /* 0xfffffffc00f08947 */ /* 0x010fea000383ffff */
[----:B------:R-:W-:Y:S05]  /*8db0*/  BRA `(.L_x_185) ;  /* 0xffffffb0000c7947 */ /* 0x000fea000383ffff */
.L_x_66:
[----:B------:R-:W-:-:S07]  /*8dc0*/  MOV R0, UR4 ;  /* 0x0000000400007c02 */ /* 0x000fce0008000f00 */
.L_x_186:
[----:B-1----:R1:W4:Y:S02]  /*8dd0*/  SYNCS.PHASECHK.TRANS64.TRYWAIT P0, [R0+URZ], R3 ;  /* 0x00000003000075a7 */ /* 0x00232400080011ff */
[----:B----4-:R-:W-:Y:S05]  /*8de0*/  @!P0 NANOSLEEP.SYNCS 0x989680 ;  /* 0x009896800000895d */ /* 0x010fea0003900000 */
[----:B------:R-:W4:Y:S02]  /*8df0*/  @!P0 SYNCS.PHASECHK.TRANS64 P0, [R0+URZ], R3 ;  /* 0x00000003000085a7 */ /* 0x000f2400080010ff */
[----:B----4-:R-:W-:Y:S05]  /*8e00*/  @!P0 BRA `(.L_x_186) ;  /* 0xfffffffc00f08947 */ /* 0x010fea000383ffff */
[----:B------:R-:W-:Y:S05]  /*8e10*/  BRA `(.L_x_187) ;  /* 0xffffffb0001c7947 */ /* 0x000fea000383ffff */
.L_x_69:
[----:B------:R-:W-:-:S07]  /*8e20*/  MOV R4, UR48 ;  /* 0x0000003000047c02 */ /* 0x000fce0008000f00 */
.L_x_188:
[----:B-1----:R1:W2:Y:S02]  /*8e30*/  SYNCS.PHASECHK.TRANS64.TRYWAIT P1, [R4+URZ+0x248], R7 ;  /* 0x00024807040075a7 */ /* 0x0022a400080211ff */
[----:B--2---:R-:W-:Y:S05]  /*8e40*/  @!P1 NANOSLEEP.SYNCS 0x989680 ;  /* 0x009896800000995d */ /* 0x004fea0003900000 */
[----:B------:R-:W2:Y:S02]  /*8e50*/  @!P1 SYNCS.PHASECHK.TRANS64 P1, [R4+URZ+0x248], R7 ;  /* 0x00024807040095a7 */ /* 0x000ea400080210ff */
[----:B--2---:R-:W-:Y:S05]  /*8e60*/  @!P1 BRA `(.L_x_188) ;  /* 0xfffffffc00f09947 */ /* 0x004fea000383ffff */
[----:B------:R-:W-:Y:S05]  /*8e70*/  BRA `(.L_x_189) ;  /* 0xffffffb000847947 */ /* 0x000fea000383ffff */
.L_x_70:
[----:B-1----:R-:W-:-:S07]  /*8e80*/  MOV R4, UR48 ;  /* 0x0000003000047c02 */ /* 0x002fce0008000f00 */
.L_x_190:
[----:B-1----:R1:W2:Y:S02]  /*8e90*/  SYNCS.PHASECHK.TRANS64.TRYWAIT P1, [R4+URZ+0x240], R5 ;  /* 0x00024005040075a7 */ /* 0x0022a400080211ff */
[----:B--2---:R-:W-:Y:S05]  /*8ea0*/  @!P1 NANOSLEEP.SYNCS 0x989680 ;  /* 0x009896800000995d */ /* 0x004fea0003900000 */
[----:B------:R-:W2:Y:S02]  /*8eb0*/  @!P1 SYNCS.PHASECHK.TRANS64 P1, [R4+URZ+0x240], R5 ;  /* 0x00024005040095a7 */ /* 0x000ea400080210ff */
[----:B--2---:R-:W-:Y:S05]  /*8ec0*/  @!P1 BRA `(.L_x_190) ;  /* 0xfffffffc00f09947 */ /* 0x004fea000383ffff */
[----:B------:R-:W-:Y:S05]  /*8ed0*/  BRA `(.L_x_191) ;  /* 0xffffffb0008c7947 */ /* 0x000fea000383ffff */
.L_x_78:
[----:B------:R-:W-:-:S07]  /*8ee0*/  MOV R0, UR6 ;  /* 0x0000000600007c02 */ /* 0x000fce0008000f00 */
.L_x_192:
[----:B-1----:R1:W2:Y:S02]  /*8ef0*/  SYNCS.PHASECHK.TRANS64.TRYWAIT P0, [R0+URZ+0x240], R5 ;  /* 0x00024005000075a7 */ /* 0x0022a400080011ff */
[----:B--2---:R-:W-:Y:S05]  /*8f00*/  @!P0 NANOSLEEP.SYNCS 0x989680 ;  /* 0x009896800000895d */ /* 0x004fea0003900000 */
[----:B------:R-:W2:Y:S02]  /*8f10*/  @!P0 SYNCS.PHASECHK.TRANS64 P0, [R0+URZ+0x240], R5 ;  /* 0x00024005000085a7 */ /* 0x000ea400080010ff */
[----:B--2---:R-:W-:Y:S05]  /*8f20*/  @!P0 BRA `(.L_x_192) ;  /* 0xfffffffc00f08947 */ /* 0x004fea000383ffff */
[----:B------:R-:W-:Y:S05]  /*8f30*/  BRA `(.L_x_193) ;  /* 0xffffffb400f47947 */ /* 0x000fea000383ffff */
.L_x_79:
[----:B------:R-:W-:-:S07]  /*8f40*/  MOV R5, UR8 ;  /* 0x0000000800057c02 */ /* 0x000fce0008000f00 */
.L_x_194:
[----:B-1----:R1:W2:Y:S02]  /*8f50*/  SYNCS.PHASECHK.TRANS64.TRYWAIT P0, [R5+URZ+0x260], R0 ;  /* 0x00026000050075a7 */ /* 0x0022a400080011ff */
[----:B--2---:R-:W-:Y:S05]  /*8f60*/  @!P0 NANOSLEEP.SYNCS 0x989680 ;  /* 0x009896800000895d */ /* 0x004fea0003900000 */
[----:B------:R-:W2:Y:S02]  /*8f70*/  @!P0 SYNCS.PHASECHK.TRANS64 P0, [R5+URZ+0x260], R0 ;  /* 0x00026000050085a7 */ /* 0x000ea400080010ff */
[----:B--2---:R-:W-:Y:S05]  /*8f80*/  @!P0 BRA `(.L_x_194) ;  /* 0xfffffffc00f08947 */ /* 0x004fea000383ffff */
[----:B------:R-:W-:Y:S05]  /*8f90*/  BRA `(.L_x_195) ;  /* 0xffffffb800107947 */ /* 0x000fea000383ffff */
.L_x_82:
[----:B-1----:R-:W-:Y:S07]  /*8fa0*/  MOV R0, UR7 ;  /* 0x0000000700007c02 */ /* 0x002fee0008000f00 */
.L_x_196:
[----:B-1----:R1:W2:Y:S02]  /*8fb0*/  SYNCS.PHASECHK.TRANS64.TRYWAIT P0, [R0+URZ], R5 ;  /* 0x00000005000075a7 */ /* 0x0022a400080011ff */
[----:B--2---:R-:W-:Y:S05]  /*8fc0*/  @!P0 NANOSLEEP.SYNCS 0x989680 ;  /* 0x009896800000895d */ /* 0x004fea0003900000 */
[----:B------:R-:W2:Y:S02]  /*8fd0*/  @!P0 SYNCS.PHASECHK.TRANS64 P0, [R0+URZ], R5 ;  /* 0x00000005000085a7 */ /* 0x000ea400080010ff */
[----:B--2---:R-:W-:Y:S05]  /*8fe0*/  @!P0 BRA `(.L_x_196) ;  /* 0xfffffffc00f08947 */ /* 0x004fea000383ffff */
[----:B------:R-:W-:Y:S05]  /*8ff0*/  BRA `(.L_x_81) ;  /* 0xffffffb800347947 */ /* 0x000fea000383ffff */
.L_x_85:
[----:B------:R-:W-:-:S07]  /*9000*/  MOV R0, UR5 ;  /* 0x0000000500007c02 */ /* 0x000fce0008000f00 */
.L_x_197:
[----:B-1----:R1:W3:Y:S02]  /*9010*/  SYNCS.PHASECHK.TRANS64.TRYWAIT P0, [R0+URZ], R3 ;  /* 0x00000003000075a7 */ /* 0x0022e400080011ff */
[----:B---3--:R-:W-:Y:S05]  /*9020*/  @!P0 NANOSLEEP.SYNCS 0x989680 ;  /* 0x009896800000895d */ /* 0x008fea0003900000 */
[----:B------:R-:W3:Y:S02]  /*9030*/  @!P0 SYNCS.PHASECHK.TRANS64 P0, [R0+URZ], R3 ;  /* 0x00000003000085a7 */ /* 0x000ee400080010ff */
[----:B---3--:R-:W-:Y:S05]  /*9040*/  @!P0 BRA `(.L_x_197) ;  /* 0xfffffffc00f08947 */ /* 0x008fea000383ffff */
[----:B------:R-:W-:Y:S05]  /*9050*/  BRA `(.L_x_198) ;  /* 0xffffffb800e07947 */ /* 0x000fea000383ffff */
.L_x_86:
[----:B------:R-:W-:-:S07]  /*9060*/  MOV R0, UR7 ;  /* 0x0000000700007c02 */ /* 0x000fce0008000f00 */
.L_x_199:
[----:B-1----:R1:W3:Y:S02]  /*9070*/  SYNCS.PHASECHK.TRANS64.TRYWAIT P0, [R0+URZ], R3 ;  /* 0x00000003000075a7 */ /* 0x0022e400080011ff */
[----:B---3--:R-:W-:Y:S05]  /*9080*/  @!P0 NANOSLEEP.SYNCS 0x989680 ;  /* 0x009896800000895d */ /* 0x008fea0003900000 */
[----:B------:R-:W3:Y:S02]  /*9090*/  @!P0 SYNCS.PHASECHK.TRANS64 P0, [R0+URZ], R3 ;  /* 0x00000003000085a7 */ /* 0x000ee400080010ff */
[----:B---3--:R-:W-:Y:S05]  /*90a0*/  @!P0 BRA `(.L_x_199) ;  /* 0xfffffffc00f08947 */ /* 0x008fea000383ffff */
[----:B------:R-:W-:Y:S05]  /*90b0*/  BRA `(.L_x_200) ;  /* 0xffffffb800ec7947 */ /* 0x000fea000383ffff */
.L_x_91:
[----:B------:R-:W-:Y:S07]  /*90c0*/  MOV R0, UR14 ;  /* 0x0000000e00007c02 */ /* 0x000fee0008000f00 */
.L_x_201:
[----:B---3--:R3:W4:Y:S02]  /*90d0*/  SYNCS.PHASECHK.TRANS64.TRYWAIT P0, [R0+URZ+0x240], R3 ;  /* 0x00024003000075a7 */ /* 0x00872400080011ff */
[----:B----4-:R-:W-:Y:S05]  /*90e0*/  @!P0 NANOSLEEP.SYNCS 0x989680 ;  /* 0x009896800000895d */ /* 0x010fea0003900000 */
[----:B------:R-:W4:Y:S02]  /*90f0*/  @!P0 SYNCS.PHASECHK.TRANS64 P0, [R0+URZ+0x240], R3 ;  /* 0x00024003000085a7 */ /* 0x000f2400080010ff */
[----:B----4-:R-:W-:Y:S05]  /*9100*/  @!P0 BRA `(.L_x_201) ;  /* 0xfffffffc00f08947 */ /* 0x010fea000383ffff */
[----:B------:R-:W-:Y:S05]  /*9110*/  BRA `(.L_x_202) ;  /* 0xffffffbc00e47947 */ /* 0x000fea000383ffff */
.L_x_94:
[----:B------:R-:W-:Y:S07]  /*9120*/  MOV R0, UR14 ;  /* 0x0000000e00007c02 */ /* 0x000fee0008000f00 */
.L_x_203:
[----:B-1----:R1:W3:Y:S02]  /*9130*/  SYNCS.PHASECHK.TRANS64.TRYWAIT P0, [R0+URZ+0x238], R3 ;  /* 0x00023803000075a7 */ /* 0x0022e400080011ff */
[----:B---3--:R-:W-:Y:S05]  /*9140*/  @!P0 NANOSLEEP.SYNCS 0x989680 ;  /* 0x009896800000895d */ /* 0x008fea0003900000 */
[----:B------:R-:W3:Y:S02]  /*9150*/  @!P0 SYNCS.PHASECHK.TRANS64 P0, [R0+URZ+0x238], R3 ;  /* 0x00023803000085a7 */ /* 0x000ee400080010ff */
[----:B---3--:R-:W-:Y:S05]  /*9160*/  @!P0 BRA `(.L_x_203) ;  /* 0xfffffffc00f08947 */ /* 0x008fea000383ffff */
[----:B------:R-:W-:Y:S05]  /*9170*/  BRA `(.L_x_93) ;  /* 0xffffffc000d07947 */ /* 0x000fea000383ffff */
.L_x_97:
[----:B------:R-:W-:Y:S07]  /*9180*/  MOV R0, UR14 ;  /* 0x0000000e00007c02 */ /* 0x000fee0008000f00 */
.L_x_204:
[----:B-1----:R1:W2:Y:S02]  /*9190*/  SYNCS.PHASECHK.TRANS64.TRYWAIT P2, [R0+URZ+0x228], R29 ;  /* 0x0002281d000075a7 */ /* 0x0022a400080411ff */
[----:B--2---:R-:W-:Y:S05]  /*91a0*/  @!P2 NANOSLEEP.SYNCS 0x989680 ;  /* 0x009896800000a95d */ /* 0x004fea0003900000 */
[----:B------:R-:W2:Y:S02]  /*91b0*/  @!P2 SYNCS.PHASECHK.TRANS64 P2, [R0+URZ+0x228], R29 ;  /* 0x0002281d0000a5a7 */ /* 0x000ea400080410ff */
[----:B--2---:R-:W-:Y:S05]  /*91c0*/  @!P2 BRA `(.L_x_204) ;  /* 0xfffffffc00f0a947 */ /* 0x004fea000383ffff */
[----:B------:R-:W-:Y:S05]  /*91d0*/  BRA `(.L_x_205) ;  /* 0xffffffc400587947 */ /* 0x000fea000383ffff */
.L_x_100:
[----:B------:R-:W-:Y:S07]  /*91e0*/  MOV R0, UR47 ;  /* 0x0000002f00007c02 */ /* 0x000fee0008000f00 */
.L_x_206:
[----:B-1----:R1:W2:Y:S02]  /*91f0*/  SYNCS.PHASECHK.TRANS64.TRYWAIT P0, [R0+URZ+0x240], R3 ;  /* 0x00024003000075a7 */ /* 0x0022a400080011ff */
[----:B--2---:R-:W-:Y:S05]  /*9200*/  @!P0 NANOSLEEP.SYNCS 0x989680 ;  /* 0x009896800000895d */ /* 0x004fea0003900000 */
[----:B------:R-:W2:Y:S02]  /*9210*/  @!P0 SYNCS.PHASECHK.TRANS64 P0, [R0+URZ+0x240], R3 ;  /* 0x00024003000085a7 */ /* 0x000ea400080010ff */
[----:B--2---:R-:W-:Y:S05]  /*9220*/  @!P0 BRA `(.L_x_206) ;  /* 0xfffffffc00f08947 */ /* 0x004fea000383ffff */
[----:B------:R-:W-:Y:S05]  /*9230*/  BRA `(.L_x_207) ;  /* 0xffffffc800d47947 */ /* 0x000fea000383ffff */
.L_x_111:
[----:B-1----:R-:W-:Y:S04]  /*9240*/  MOV R0, UR47 ;  /* 0x0000002f00007c02 */ /* 0x002fe80008000f00 */
[----:B------:R1:W2:Y:S03]  /*9250*/  SYNCS.PHASECHK.TRANS64.TRYWAIT P1, [R0+URZ+0x220], R5 ;  /* 0x00022005000075a7 */ /* 0x0002a600080211ff */
[----:B--2---:R-:W-:Y:S05]  /*9260*/  @!P1 NANOSLEEP.SYNCS 0x989680 ;  /* 0x009896800000995d */ /* 0x004fea0003900000 */
[----:B------:R-:W2:Y:S02]  /*9270*/  @!P1 SYNCS.PHASECHK.TRANS64 P1, [R0+URZ+0x220], R5 ;  /* 0x00022005000095a7 */ /* 0x000ea400080210ff */
[----:B--2---:R-:W-:Y:S05]  /*9280*/  @!P1 BRA `(.L_x_111) ;  /* 0xfffffffc00ec9947 */ /* 0x004fea000383ffff */
[----:B------:R-:W-:Y:S05]  /*9290*/  BRA `(.L_x_110) ;  /* 0xffffffd400d07947 */ /* 0x000fea000383ffff */
.L_x_113:
[----:B------:R1:W1:Y:S02]  /*92a0*/  SYNCS.PHASECHK.TRANS64.TRYWAIT P1, [R152+URZ+0x250], R3 ;  /* 0x00025003980075a7 */ /* 0x00026400080211ff */
[----:B-1----:R-:W-:Y:S05]  /*92b0*/  @!P1 NANOSLEEP.SYNCS 0x989680 ;  /* 0x009896800000995d */ /* 0x002fea0003900000 */
[----:B------:R-:W1:Y:S02]  /*92c0*/  @!P1 SYNCS.PHASECHK.TRANS64 P1, [R152+URZ+0x250], R3 ;  /* 0x00025003980095a7 */ /* 0x000e6400080210ff */
[----:B-1----:R-:W-:Y:S05]  /*92d0*/  @!P1 BRA `(.L_x_113) ;  /* 0xfffffffc00f09947 */ /* 0x002fea000383ffff */
[----:B------:R-:W-:Y:S05]  /*92e0*/  BRA `(.L_x_112) ;  /* 0xffffffd800147947 */ /* 0x000fea000383ffff */
        .weak           $__internal_0_$__cuda_sm10x_tcgen05_guardrail_trap_col_being_dealloced_not_returned_by_alloc
        .type           $__internal_0_$__cuda_sm10x_tcgen05_guardrail_trap_col_being_dealloced_not_returned_by_alloc,@function
        .size           $__internal_0_$__cuda_sm10x_tcgen05_guardrail_trap_col_being_dealloced_not_returned_by_alloc,($__internal_1_$__cuda_sm10x_tcgen05_guardrail_trap_phase_invalid_during_alloc - $__internal_0_$__cuda_sm10x_tcgen05_guardrail_trap_col_being_dealloced_not_returned_by_alloc)
$__internal_0_$__cuda_sm10x_tcgen05_guardrail_trap_col_being_dealloced_not_returned_by_alloc:
[----:B------:R-:W-:Y:S05]  /*92f0*/  BPT.TRAP 0x1 ;  /* 0x000000040000795c */ /* 0x000fea0000300000 */
[----:B------:R-:W-:-:S04]  /*9300*/  MOV R3, 0x0 ;  /* 0x0000000000037802 */ /* 0x000fc80000000f00 */
[----:B------:R-:W-:Y:S05]  /*9310*/  RET.REL.NODEC R2 `(_ZN7cutlass13device_kernelINS_4conv6kernel13ConvUniversalINS1_16ConvProblemShapeILNS1_8OperatorE1ELi2EEENS1_10collective14CollectiveConvINS1_47MainloopSm100TmaUmmaWarpSpecializedImplicitGemmILS5_1ELi34ELi2ELi1ELi2EN4cute5tupleIJNSA_1CILi1EEESD_SD_EEEEENSB_IJNSC_ILi128EEENSC_ILi64EEENSB_IJNSC_ILi32EEEEEEEEENS_12float_e4m3_tESL_NSA_8TiledMMAINSA_8MMA_AtomIJNSA_10MMA_TraitsINSA_19SM100_MMA_F8F6F4_SSEJSL_SL_fSG_SH_NSA_17integral_constantINSA_4UMMA5MajorELSS_0EEENSQ_ISS_LSS_1EEENSQ_INSR_7ScaleInELSV_0EEESW_EEEEEENSA_6LayoutISE_NSB_IJNSC_ILi0EEES10_S10_EEEEENSB_IJNSA_10UnderscoreES13_S13_EEEEENS7_6detail27Sm100ImplicitGemmTileTraitsINSA_20SM90_TMA_LOAD_IM2COLENSA_14ComposedLayoutINSA_7SwizzleILi1ELi4ELi3EEENSA_18smem_ptr_flag_bitsILi8EEENSZ_INSB_IJNSC_ILi8EEESI_EEENSB_IJSI_SD_EEEEEEEvEENS17_INSA_13SM90_TMA_LOADENS19_INS1A_ILi2ELi4ELi3EEES1D_NSZ_INSB_IJSH_S1E_EEENSB_IJSD_SH_EEEEEEEvEEEENS_8epilogue10collective18CollectiveEpilogueINS1S_23Sm100TmaWarpSpecializedILi1ELi1ELi64ELb0ELb0EEEJSK_NSB_IJNSZ_ISG_SD_EENSZ_ISH_SD_EEEEESL_NSB_IJNSB_IJlllEEESD_S10_EEESL_S21_NS1S_6fusion15FusionCallbacksIS1W_NS22_17LinearCombinationISL_fSL_fLNS_15FloatRoundStyleE2EEESK_S1Z_JEEENSA_5SM1004TMEM4LOAD26SM100_TMEM_LOAD_32dp32b64xES18_NS19_IS1L_S1D_NSZ_INSB_IJS1E_SH_EEENSB_IJSH_SD_EEEEEEENSA_39AutoVectorizingCopyWithAssumedAlignmentILi128EEENSA_21SM90_TMA_STORE_IM2COLES2F_S2H_S2H_EEEvvEEEEvNT_6ParamsE) ;  /* 0xffffff6c02387950 */ /* 0x000fea0003c3ffff */
        .weak           $__internal_1_$__cuda_sm10x_tcgen05_guardrail_trap_phase_invalid_during_alloc
        .type           $__internal_1_$__cuda_sm10x_tcgen05_guardrail_trap_phase_invalid_during_alloc,@function
        .size           $__internal_1_$__cuda_sm10x_tcgen05_guardrail_trap_phase_invalid_during_alloc,($__internal_2_$__cuda_sm10x_tcgen05_guardrail_trap_unallocated_columns_being_dealloced - $__internal_1_$__cuda_sm10x_tcgen05_guardrail_trap_phase_invalid_during_alloc)
$__internal_1_$__cuda_sm10x_tcgen05_guardrail_trap_phase_invalid_during_alloc:
[----:B------:R-:W-:Y:S05]  /*9320*/  BPT.TRAP 0x1 ;  /* 0x000000040000795c */ /* 0x000fea0000300000 */
[----:B------:R-:W-:-:S04]  /*9330*/  HFMA2 R3, -RZ, RZ, 0, 0 ;  /* 0x00000000ff037431 */ /* 0x000fc800000001ff */
[----:B------:R-:W-:Y:S05]  /*9340*/  RET.REL.NODEC R2 `(_ZN7cutlass13device_kernelINS_4conv6kernel13ConvUniversalINS1_16ConvProblemShapeILNS1_8OperatorE1ELi2EEENS1_10collective14CollectiveConvINS1_47MainloopSm100TmaUmmaWarpSpecializedImplicitGemmILS5_1ELi34ELi2ELi1ELi2EN4cute5tupleIJNSA_1CILi1EEESD_SD_EEEEENSB_IJNSC_ILi128EEENSC_ILi64EEENSB_IJNSC_ILi32EEEEEEEEENS_12float_e4m3_tESL_NSA_8TiledMMAINSA_8MMA_AtomIJNSA_10MMA_TraitsINSA_19SM100_MMA_F8F6F4_SSEJSL_SL_fSG_SH_NSA_17integral_constantINSA_4UMMA5MajorELSS_0EEENSQ_ISS_LSS_1EEENSQ_INSR_7ScaleInELSV_0EEESW_EEEEEENSA_6LayoutISE_NSB_IJNSC_ILi0EEES10_S10_EEEEENSB_IJNSA_10UnderscoreES13_S13_EEEEENS7_6detail27Sm100ImplicitGemmTileTraitsINSA_20SM90_TMA_LOAD_IM2COLENSA_14ComposedLayoutINSA_7SwizzleILi1ELi4ELi3EEENSA_18smem_ptr_flag_bitsILi8EEENSZ_INSB_IJNSC_ILi8EEESI_EEENSB_IJSI_SD_EEEEEEEvEENS17_INSA_13SM90_TMA_LOADENS19_INS1A_ILi2ELi4ELi3EEES1D_NSZ_INSB_IJSH_S1E_EEENSB_IJSD_SH_EEEEEEEvEEEENS_8epilogue10collective18CollectiveEpilogueINS1S_23Sm100TmaWarpSpecializedILi1ELi1ELi64ELb0ELb0EEEJSK_NSB_IJNSZ_ISG_SD_EENSZ_ISH_SD_EEEEESL_NSB_IJNSB_IJlllEEESD_S10_EEESL_S21_NS1S_6fusion15FusionCallbacksIS1W_NS22_17LinearCombinationISL_fSL_fLNS_15FloatRoundStyleE2EEESK_S1Z_JEEENSA_5SM1004TMEM4LOAD26SM100_TMEM_LOAD_32dp32b64xES18_NS19_IS1L_S1D_NSZ_INSB_IJS1E_SH_EEENSB_IJSH_SD_EEEEEEENSA_39AutoVectorizingCopyWithAssumedAlignmentILi128EEENSA_21SM90_TMA_STORE_IM2COLES2F_S2H_S2H_EEEvvEEEEvNT_6ParamsE) ;  /* 0xffffff6c022c7950 */ /* 0x000fea0003c3ffff */
        .weak           $__internal_2_$__cuda_sm10x_tcgen05_guardrail_trap_unallocated_columns_being_dealloced
        .type           $__internal_2_$__cuda_sm10x_tcgen05_guardrail_trap_unallocated_columns_being_dealloced,@function
        .size           $__internal_2_$__cuda_sm10x_tcgen05_guardrail_trap_unallocated_columns_being_dealloced,(.L_x_209 - $__internal_2_$__cuda_sm10x_tcgen05_guardrail_trap_unallocated_columns_being_dealloced)
$__internal_2_$__cuda_sm10x_tcgen05_guardrail_trap_unallocated_columns_being_dealloced:
[----:B------:R-:W-:Y:S05]  /*9350*/  BPT.TRAP 0x1 ;  /* 0x000000040000795c */ /* 0x000fea0000300000 */
[----:B------:R-:W-:-:S04]  /*9360*/  MOV R3, 0x0 ;  /* 0x0000000000037802 */ /* 0x000fc80000000f00 */
[----:B------:R-:W-:Y:S05]  /*9370*/  RET.REL.NODEC R2 `(_ZN7cutlass13device_kernelINS_4conv6kernel13ConvUniversalINS1_16ConvProblemShapeILNS1_8OperatorE1ELi2EEENS1_10collective14CollectiveConvINS1_47MainloopSm100TmaUmmaWarpSpecializedImplicitGemmILS5_1ELi34ELi2ELi1ELi2EN4cute5tupleIJNSA_1CILi1EEESD_SD_EEEEENSB_IJNSC_ILi128EEENSC_ILi64EEENSB_IJNSC_ILi32EEEEEEEEENS_12float_e4m3_tESL_NSA_8TiledMMAINSA_8MMA_AtomIJNSA_10MMA_TraitsINSA_19SM100_MMA_F8F6F4_SSEJSL_SL_fSG_SH_NSA_17integral_constantINSA_4UMMA5MajorELSS_0EEENSQ_ISS_LSS_1EEENSQ_INSR_7ScaleInELSV_0EEESW_EEEEEENSA_6LayoutISE_NSB_IJNSC_ILi0EEES10_S10_EEEEENSB_IJNSA_10UnderscoreES13_S13_EEEEENS7_6detail27Sm100ImplicitGemmTileTraitsINSA_20SM90_TMA_LOAD_IM2COLENSA_14ComposedLayoutINSA_7SwizzleILi1ELi4ELi3EEENSA_18smem_ptr_flag_bitsILi8EEENSZ_INSB_IJNSC_ILi8EEESI_EEENSB_IJSI_SD_EEEEEEEvEENS17_INSA_13SM90_TMA_LOADENS19_INS1A_ILi2ELi4ELi3EEES1D_NSZ_INSB_IJSH_S1E_EEENSB_IJSD_SH_EEEEEEEvEEEENS_8epilogue10collective18CollectiveEpilogueINS1S_23Sm100TmaWarpSpecializedILi1ELi1ELi64ELb0ELb0EEEJSK_NSB_IJNSZ_ISG_SD_EENSZ_ISH_SD_EEEEESL_NSB_IJNSB_IJlllEEESD_S10_EEESL_S21_NS1S_6fusion15FusionCallbacksIS1W_NS22_17LinearCombinationISL_fSL_fLNS_15FloatRoundStyleE2EEESK_S1Z_JEEENSA_5SM1004TMEM4LOAD26SM100_TMEM_LOAD_32dp32b64xES18_NS19_IS1L_S1D_NSZ_INSB_IJS1E_SH_EEENSB_IJSH_SD_EEEEEEENSA_39AutoVectorizingCopyWithAssumedAlignmentILi128EEENSA_21SM90_TMA_STORE_IM2COLES2F_S2H_S2H_EEEvvEEEEvNT_6ParamsE) ;  /* 0xffffff6c02207950 */ /* 0x000fea0003c3ffff */
.L_x_208:
[----:B------:R-:W-:-:S00]  /*9380*/  BRA `(.L_x_208) ;  /* 0xfffffffc00fc7947 */ /* 0x000fc0000383ffff */
[----:B------:R-:W-:-:S00]  /*9390*/  NOP ;  /* 0x0000000000007918 */ /* 0x000fc00000000000 */
        /* <DEDUP_REMOVED lines=14> */
.L_x_209:


//--------------------- .nv.global.init           --------------------------
	.section	.nv.global.init,"aw",@progbits
.nv.global.init:
	.type		$str$29,@object
	.size		$str$29,($str$30 - $str$29)
$str$29:
        /*0000*/ 	.byte	0x28, 0x61, 0x64, 0x64, 0x72, 0x65, 0x73, 0x73, 0x20, 0x26, 0x20, 0x6d, 0x61, 0x73, 0x6b, 0x29
        /*0010*/ 	.byte	0x20, 0x3d, 0x3d, 0x20, 0x30, 0x00
	.type		$str$30,@object
	.size		$str$30,($str$28 - $str$30)
$str$30:
        /*0016*/ 	.byte	0x2f, 0x74, 0x6d, 0x70, 0x2f, 0x63, 0x75, 0x74, 0x6c, 0x61, 0x73, 0x73, 0x5f, 0x73, 0x77, 0x65
        /*0026*/ 	.byte	0x65, 0x70, 0x5f, 0x73, 0x72, 0x63, 0x2f, 0x69, 0x6e, 0x63, 0x6c, 0x75, 0x64, 0x65, 0x2f, 0x63
        /*0036*/ 	.byte	0x75, 0x74, 0x65, 0x2f, 0x70, 0x6f, 0x69, 0x6e, 0x74, 0x65, 0x72, 0x5f, 0x66, 0x6c, 0x61, 0x67
        /*0046*/ 	.byte	0x67, 0x65, 0x64, 0x2e, 0x68, 0x70, 0x70, 0x00
	.type		$str$28,@object
	.size		$str$28,($str$27 - $str$28)
$str$28:
        /*004e*/ 	.byte	0x2f, 0x74, 0x6d, 0x70, 0x2f, 0x63, 0x75, 0x74, 0x6c, 0x61, 0x73, 0x73, 0x5f, 0x73, 0x77, 0x65
        /*005e*/ 	.byte	0x65, 0x70, 0x5f, 0x73, 0x72, 0x63, 0x2f, 0x69, 0x6e, 0x63, 0x6c, 0x75, 0x64, 0x65, 0x2f, 0x63
        /*006e*/ 	.byte	0x75, 0x74, 0x65, 0x2f, 0x61, 0x74, 0x6f, 0x6d, 0x2f, 0x63, 0x6f, 0x70, 0x79, 0x5f, 0x74, 0x72
        /*007e*/ 	.byte	0x61, 0x69, 0x74, 0x73, 0x5f, 0x73, 0x6d, 0x31, 0x30, 0x30, 0x2e, 0x68, 0x70, 0x70, 0x00
	.type		$str$27,@object
	.size		$str$27,(__unnamed_1 - $str$27)
$str$27:
        /*008d*/ 	.byte	0x28, 0x28, 0x75, 0x69, 0x6e, 0x74, 0x33, 0x32, 0x5f, 0x74, 0x28, 0x74, 0x68, 0x72, 0x65, 0x61
        /*009d*/ 	.byte	0x64, 0x49, 0x64, 0x78, 0x2e, 0x78, 0x29, 0x20, 0x2f, 0x20, 0x33, 0x32, 0x29, 0x20, 0x25, 0x20
        /*00ad*/ 	.byte	0x34, 0x29, 0x20, 0x3d, 0x3d, 0x20, 0x28, 0x28, 0x28, 0x74, 0x6d, 0x65, 0x6d, 0x5f, 0x61, 0x64
        /*00bd*/ 	.byte	0x64, 0x72, 0x20, 0x3e, 0x3e, 0x20, 0x31, 0x36, 0x29, 0x20, 0x2f, 0x20, 0x33, 0x32, 0x29, 0x20
        /*00cd*/ 	.byte	0x25, 0x20, 0x34, 0x29, 0x00
	.type		__unnamed_1,@object
	.size		__unnamed_1,(__unnamed_2 - __unnamed_1)
__unnamed_1:
        /*00d2*/ 	.byte	0x61, 0x75, 0x74, 0x6f, 0x20, 0x63, 0x75, 0x74, 0x65, 0x3a, 0x3a, 0x61, 0x73, 0x5f, 0x70, 0x6f
        /* <DEDUP_REMOVED lines=24> */
        /*0262*/ 	.byte	0x43, 0x3c, 0x38, 0x31, 0x39, 0x32, 0x3e, 0x3e, 0x3e, 0x3e, 0x5d, 0x00
	.type		__unnamed_2,@object
	.size		__unnamed_2,(.L_2 - __unnamed_2)
__unnamed_2:
        /* <DEDUP_REMOVED lines=42> */
        /*050e*/ 	.byte	0x3e, 0x3e, 0x3e, 0x3e, 0x5d, 0x00
.L_2:


//--------------------- .nv.shared._ZN7cutlass13device_kernelINS_4conv6kernel13ConvUniversalINS1_16ConvProblemShapeILNS1_8OperatorE1ELi2EEENS1_10collective14CollectiveConvINS1_47MainloopSm100TmaUmmaWarpSpecializedImplicitGemmILS5_1ELi34ELi2ELi1ELi2EN4cute5tupleIJNSA_1CILi1EEESD_SD_EEEEENSB_IJNSC_ILi128EEENSC_ILi64EEENSB_IJNSC_ILi32EEEEEEEEENS_12float_e4m3_tESL_NSA_8TiledMMAINSA_8MMA_AtomIJNSA_10MMA_TraitsINSA_19SM100_MMA_F8F6F4_SSEJSL_SL_fSG_SH_NSA_17integral_constantINSA_4UMMA5MajorELSS_0EEENSQ_ISS_LSS_1EEENSQ_INSR_7ScaleInELSV_0EEESW_EEEEEENSA_6LayoutISE_NSB_IJNSC_ILi0EEES10_S10_EEEEENSB_IJNSA_10UnderscoreES13_S13_EEEEENS7_6detail27Sm100ImplicitGemmTileTraitsINSA_20SM90_TMA_LOAD_IM2COLENSA_14ComposedLayoutINSA_7SwizzleILi1ELi4ELi3EEENSA_18smem_ptr_flag_bitsILi8EEENSZ_INSB_IJNSC_ILi8EEESI_EEENSB_IJSI_SD_EEEEEEEvEENS17_INSA_13SM90_TMA_LOADENS19_INS1A_ILi2ELi4ELi3EEES1D_NSZ_INSB_IJSH_S1E_EEENSB_IJSD_SH_EEEEEEEvEEEENS_8epilogue10collective18CollectiveEpilogueINS1S_23Sm100TmaWarpSpecializedILi1ELi1ELi64ELb0ELb0EEEJSK_NSB_IJNSZ_ISG_SD_EENSZ_ISH_SD_EEEEESL_NSB_IJNSB_IJlllEEESD_S10_EEESL_S21_NS1S_6fusion15FusionCallbacksIS1W_NS22_17LinearCombinationISL_fSL_fLNS_15FloatRoundStyleE2EEESK_S1Z_JEEENSA_5SM1004TMEM4LOAD26SM100_TMEM_LOAD_32dp32b64xES18_NS19_IS1L_S1D_NSZ_INSB_IJS1E_SH_EEENSB_IJSH_SD_EEEEEEENSA_39AutoVectorizingCopyWithAssumedAlignmentILi128EEENSA_21SM90_TMA_STORE_IM2COLES2F_S2H_S2H_EEEvvEEEEvNT_6ParamsE --------------------------
	.section	.nv.shared._ZN7cutlass13device_kernelINS_4conv6kernel13ConvUniversalINS1_16ConvProblemShapeILNS1_8OperatorE1ELi2EEENS1_10collective14CollectiveConvINS1_47MainloopSm100TmaUmmaWarpSpecializedImplicitGemmILS5_1ELi34ELi2ELi1ELi2EN4cute5tupleIJNSA_1CILi1EEESD_SD_EEEEENSB_IJNSC_ILi128EEENSC_ILi64EEENSB_IJNSC_ILi32EEEEEEEEENS_12float_e4m3_tESL_NSA_8TiledMMAINSA_8MMA_AtomIJNSA_10MMA_TraitsINSA_19SM100_MMA_F8F6F4_SSEJSL_SL_fSG_SH_NSA_17integral_constantINSA_4UMMA5MajorELSS_0EEENSQ_ISS_LSS_1EEENSQ_INSR_7ScaleInELSV_0EEESW_EEEEEENSA_6LayoutISE_NSB_IJNSC_ILi0EEES10_S10_EEEEENSB_IJNSA_10UnderscoreES13_S13_EEEEENS7_6detail27Sm100ImplicitGemmTileTraitsINSA_20SM90_TMA_LOAD_IM2COLENSA_14ComposedLayoutINSA_7SwizzleILi1ELi4ELi3EEENSA_18smem_ptr_flag_bitsILi8EEENSZ_INSB_IJNSC_ILi8EEESI_EEENSB_IJSI_SD_EEEEEEEvEENS17_INSA_13SM90_TMA_LOADENS19_INS1A_ILi2ELi4ELi3EEES1D_NSZ_INSB_IJSH_S1E_EEENSB_IJSD_SH_EEEEEEEvEEEENS_8epilogue10collective18CollectiveEpilogueINS1S_23Sm100TmaWarpSpecializedILi1ELi1ELi64ELb0ELb0EEEJSK_NSB_IJNSZ_ISG_SD_EENSZ_ISH_SD_EEEEESL_NSB_IJNSB_IJlllEEESD_S10_EEESL_S21_NS1S_6fusion15FusionCallbacksIS1W_NS22_17LinearCombinationISL_fSL_fLNS_15FloatRoundStyleE2EEESK_S1Z_JEEENSA_5SM1004TMEM4LOAD26SM100_TMEM_LOAD_32dp32b64xES18_NS19_IS1L_S1D_NSZ_INSB_IJS1E_SH_EEENSB_IJSH_SD_EEEEEEENSA_39AutoVectorizingCopyWithAssumedAlignmentILi128EEENSA_21SM90_TMA_STORE_IM2COLES2F_S2H_S2H_EEEvvEEEEvNT_6ParamsE,"aw",@nobits
	.sectionflags	@""
	.align	16
	.zero		1024


//--------------------- .nv.shared.reserved.0     --------------------------
	.section	.nv.shared.reserved.0,"aw",@nobits
	.weak		__nv_reservedSMEM_offset_0_alias
	.size		__nv_reservedSMEM_offset_0_alias, 0, 64
	.other		__nv_reservedSMEM_offset_0_alias,@"STO_CUDA_RESERVED_SHARED STV_DEFAULT"
__nv_reservedSMEM_offset_0_alias:
	.zero		0
.nv.shared.reserved.0:
	.zero		64
	.weak		__nv_reservedSMEM_tcgen05_partition
	.type		__nv_reservedSMEM_tcgen05_partition,@object
	.size		__nv_reservedSMEM_tcgen05_partition,(.L_0 - __nv_reservedSMEM_tcgen05_partition)
__nv_reservedSMEM_tcgen05_partition:
	.zero		32
.L_0:


//--------------------- .nv.global                --------------------------
	.section	.nv.global,"aw",@nobits
.nv.global:
	.type		_ZN39_INTERNAL_f4195e64_4_k_cu_8ade7212_30694cute1_E,@object
	.size		_ZN39_INTERNAL_f4195e64_4_k_cu_8ade7212_30694cute1_E,(_ZN39_INTERNAL_f4195e64_4_k_cu_8ade7212_30694cuda3std3__45__cpo6cbeginE - _ZN39_INTERNAL_f4195e64_4_k_cu_8ade7212_30694cute1_E)
_ZN39_INTERNAL_f4195e64_4_k_cu_8ade7212_30694cute1_E:
	.zero		1
	.type		_ZN39_INTERNAL_f4195e64_4_k_cu_8ade7212_30694cuda3std3__45__cpo6cbeginE,@object
	.size		_ZN39_INTERNAL_f4195e64_4_k_cu_8ade7212_30694cuda3std3__45__cpo6cbeginE,(_ZN39_INTERNAL_f4195e64_4_k_cu_8ade7212_30694cuda3std3__48in_placeE - _ZN39_INTERNAL_f4195e64_4_k_cu_8ade7212_30694cuda3std3__45__cpo6cbeginE)
_ZN39_INTERNAL_f4195e64_4_k_cu_8ade7212_30694cuda3std3__45__cpo6cbeginE:
	.zero		1
	.type		_ZN39_INTERNAL_f4195e64_4_k_cu_8ade7212_30694cuda3std3__48in_placeE,@object
	.size		_ZN39_INTERNAL_f4195e64_4_k_cu_8ade7212_30694cuda3std3__48in_placeE,(_ZN39_INTERNAL_f4195e64_4_k_cu_8ade7212_30694cuda3std6ranges3__45__cpo9iter_moveE - _ZN39_INTERNAL_f4195e64_4_k_cu_8ade7212_30694cuda3std3__48in_placeE)
_ZN39_INTERNAL_f4195e64_4_k_cu_8ade7212_30694cuda3std3__48in_placeE:
	.zero		1
	.type		_ZN39_INTERNAL_f4195e64_4_k_cu_8ade7212_30694cuda3std6ranges3__45__cpo9iter_moveE,@object
	.size		_ZN39_INTERNAL_f4195e64_4_k_cu_8ade7212_30694cuda3std6ranges3__45__cpo9iter_moveE,(_ZN39_INTERNAL_f4195e64_4_k_cu_8ade7212_30694cuda3std3__45__cpo5beginE - _ZN39_INTERNAL_f4195e64_4_k_cu_8ade7212_30694cuda3std6ranges3__45__cpo9iter_moveE)
_ZN39_INTERNAL_f4195e64_4_k_cu_8ade7212_30694cuda3std6ranges3__45__cpo9iter_moveE:
	.zero		1
	.type		_ZN39_INTERNAL_f4195e64_4_k_cu_8ade7212_30694cuda3std3__45__cpo5beginE,@object
	.size		_ZN39_INTERNAL_f4195e64_4_k_cu_8ade7212_30694cuda3std3__45__cpo5beginE,(_ZN39_INTERNAL_f4195e64_4_k_cu_8ade7212_30694cuda3std3__441_GLOBAL__N__f4195e64_4_k_cu_8ade7212_30696ignoreE - _ZN39_INTERNAL_f4195e64_4_k_cu_8ade7212_30694cuda3std3__45__cpo5beginE)
_ZN39_INTERNAL_f4195e64_4_k_cu_8ade7212_30694cuda3std3__45__cpo5beginE:
	.zero		1
	.type		_ZN39_INTERNAL_f4195e64_4_k_cu_8ade7212_30694cuda3std3__441_GLOBAL__N__f4195e64_4_k_cu_8ade7212_30696ignoreE,@object
	.size		_ZN39_INTERNAL_f4195e64_4_k_cu_8ade7212_30694cuda3std3__441_GLOBAL__N__f4195e64_4_k_cu_8ade7212_30696ignoreE,(_ZN39_INTERNAL_f4195e64_4_k_cu_8ade7212_30694cute7productE - _ZN39_INTERNAL_f4195e64_4_k_cu_8ade7212_30694cuda3std3__441_GLOBAL__N__f4195e64_4_k_cu_8ade7212_30696ignoreE)
_ZN39_INTERNAL_f4195e64_4_k_cu_8ade7212_30694cuda3std3__441_GLOBAL__N__f4195e64_4_k_cu_8ade7212_30696ignoreE:
	.zero		1
	.type		_ZN39_INTERNAL_f4195e64_4_k_cu_8ade7212_30694cute7productE,@object
	.size		_ZN39_INTERNAL_f4195e64_4_k_cu_8ade7212_30694cute7productE,(_ZN39_INTERNAL_f4195e64_4_k_cu_8ade7212_30694cuda3std3__45__cpo3endE - _ZN39_INTERNAL_f4195e64_4_k_cu_8ade7212_30694cute7productE)
_ZN39_INTERNAL_f4195e64_4_k_cu_8ade7212_30694cute7productE:
	.zero		1
	.type		_ZN39_INTERNAL_f4195e64_4_k_cu_8ade7212_30694cuda3std3__45__cpo3endE,@object
	.size		_ZN39_INTERNAL_f4195e64_4_k_cu_8ade7212_30694cuda3std3__45__cpo3endE,(_ZN39_INTERNAL_f4195e64_4_k_cu_8ade7212_30694cuda3std3__419piecewise_constructE - _ZN39_INTERNAL_f4195e64_4_k_cu_8ade7212_30694cuda3std3__45__cpo3endE)
_ZN39_INTERNAL_f4195e64_4_k_cu_8ade7212_30694cuda3std3__45__cpo3endE:
	.zero		1
	.type		_ZN39_INTERNAL_f4195e64_4_k_cu_8ade7212_30694cuda3std3__419piecewise_constructE,@object
	.size		_ZN39_INTERNAL_f4195e64_4_k_cu_8ade7212_30694cuda3std3__419piecewise_constructE,(_ZN39_INTERNAL_f4195e64_4_k_cu_8ade7212_30694cuda3std3__45__cpo4cendE - _ZN39_INTERNAL_f4195e64_4_k_cu_8ade7212_30694cuda3std3__419piecewise_constructE)
_ZN39_INTERNAL_f4195e64_4_k_cu_8ade7212_30694cuda3std3__419piecewise_constructE:
	.zero		1
	.type		_ZN39_INTERNAL_f4195e64_4_k_cu_8ade7212_30694cuda3std3__45__cpo4cendE,@object
	.size		_ZN39_INTERNAL_f4195e64_4_k_cu_8ade7212_30694cuda3std3__45__cpo4cendE,(_ZN39_INTERNAL_f4195e64_4_k_cu_8ade7212_30694cuda3std6ranges3__45__cpo4swapE - _ZN39_INTERNAL_f4195e64_4_k_cu_8ade7212_30694cuda3std3__45__cpo4cendE)
_ZN39_INTERNAL_f4195e64_4_k_cu_8ade7212_30694cuda3std3__45__cpo4cendE:
	.zero		1
	.type		_ZN39_INTERNAL_f4195e64_4_k_cu_8ade7212_30694cuda3std6ranges3__45__cpo4swapE,@object
	.size		_ZN39_INTERNAL_f4195e64_4_k_cu_8ade7212_30694cuda3std6ranges3__45__cpo4swapE,(.L_10 - _ZN39_INTERNAL_f4195e64_4_k_cu_8ade7212_30694cuda3std6ranges3__45__cpo4swapE)
_ZN39_INTERNAL_f4195e64_4_k_cu_8ade7212_30694cuda3std6ranges3__45__cpo4swapE:
	.zero		1
.L_10:


//--------------------- .nv.constant0._ZN7cutlass13device_kernelINS_4conv6kernel13ConvUniversalINS1_16ConvProblemShapeILNS1_8OperatorE1ELi2EEENS1_10collective14CollectiveConvINS1_47MainloopSm100TmaUmmaWarpSpecializedImplicitGemmILS5_1ELi34ELi2ELi1ELi2EN4cute5tupleIJNSA_1CILi1EEESD_SD_EEEEENSB_IJNSC_ILi128EEENSC_ILi64EEENSB_IJNSC_ILi32EEEEEEEEENS_12float_e4m3_tESL_NSA_8TiledMMAINSA_8MMA_AtomIJNSA_10MMA_TraitsINSA_19SM100_MMA_F8F6F4_SSEJSL_SL_fSG_SH_NSA_17integral_constantINSA_4UMMA5MajorELSS_0EEENSQ_ISS_LSS_1EEENSQ_INSR_7ScaleInELSV_0EEESW_EEEEEENSA_6LayoutISE_NSB_IJNSC_ILi0EEES10_S10_EEEEENSB_IJNSA_10UnderscoreES13_S13_EEEEENS7_6detail27Sm100ImplicitGemmTileTraitsINSA_20SM90_TMA_LOAD_IM2COLENSA_14ComposedLayoutINSA_7SwizzleILi1ELi4ELi3EEENSA_18smem_ptr_flag_bitsILi8EEENSZ_INSB_IJNSC_ILi8EEESI_EEENSB_IJSI_SD_EEEEEEEvEENS17_INSA_13SM90_TMA_LOADENS19_INS1A_ILi2ELi4ELi3EEES1D_NSZ_INSB_IJSH_S1E_EEENSB_IJSD_SH_EEEEEEEvEEEENS_8epilogue10collective18CollectiveEpilogueINS1S_23Sm100TmaWarpSpecializedILi1ELi1ELi64ELb0ELb0EEEJSK_NSB_IJNSZ_ISG_SD_EENSZ_ISH_SD_EEEEESL_NSB_IJNSB_IJlllEEESD_S10_EEESL_S21_NS1S_6fusion15FusionCallbacksIS1W_NS22_17LinearCombinationISL_fSL_fLNS_15FloatRoundStyleE2EEESK_S1Z_JEEENSA_5SM1004TMEM4LOAD26SM100_TMEM_LOAD_32dp32b64xES18_NS19_IS1L_S1D_NSZ_INSB_IJS1E_SH_EEENSB_IJSH_SD_EEEEEEENSA_39AutoVectorizingCopyWithAssumedAlignmentILi128EEENSA_21SM90_TMA_STORE_IM2COLES2F_S2H_S2H_EEEvvEEEEvNT_6ParamsE --------------------------
	.section	.nv.constant0._ZN7cutlass13device_kernelINS_4conv6kernel13ConvUniversalINS1_16ConvProblemShapeILNS1_8OperatorE1ELi2EEENS1_10collective14CollectiveConvINS1_47MainloopSm100TmaUmmaWarpSpecializedImplicitGemmILS5_1ELi34ELi2ELi1ELi2EN4cute5tupleIJNSA_1CILi1EEESD_SD_EEEEENSB_IJNSC_ILi128EEENSC_ILi64EEENSB_IJNSC_ILi32EEEEEEEEENS_12float_e4m3_tESL_NSA_8TiledMMAINSA_8MMA_AtomIJNSA_10MMA_TraitsINSA_19SM100_MMA_F8F6F4_SSEJSL_SL_fSG_SH_NSA_17integral_constantINSA_4UMMA5MajorELSS_0EEENSQ_ISS_LSS_1EEENSQ_INSR_7ScaleInELSV_0EEESW_EEEEEENSA_6LayoutISE_NSB_IJNSC_ILi0EEES10_S10_EEEEENSB_IJNSA_10UnderscoreES13_S13_EEEEENS7_6detail27Sm100ImplicitGemmTileTraitsINSA_20SM90_TMA_LOAD_IM2COLENSA_14ComposedLayoutINSA_7SwizzleILi1ELi4ELi3EEENSA_18smem_ptr_flag_bitsILi8EEENSZ_INSB_IJNSC_ILi8EEESI_EEENSB_IJSI_SD_EEEEEEEvEENS17_INSA_13SM90_TMA_LOADENS19_INS1A_ILi2ELi4ELi3EEES1D_NSZ_INSB_IJSH_S1E_EEENSB_IJSD_SH_EEEEEEEvEEEENS_8epilogue10collective18CollectiveEpilogueINS1S_23Sm100TmaWarpSpecializedILi1ELi1ELi64ELb0ELb0EEEJSK_NSB_IJNSZ_ISG_SD_EENSZ_ISH_SD_EEEEESL_NSB_IJNSB_IJlllEEESD_S10_EEESL_S21_NS1S_6fusion15FusionCallbacksIS1W_NS22_17LinearCombinationISL_fSL_fLNS_15FloatRoundStyleE2EEESK_S1Z_JEEENSA_5SM1004TMEM4LOAD26SM100_TMEM_LOAD_32dp32b64xES18_NS19_IS1L_S1D_NSZ_INSB_IJS1E_SH_EEENSB_IJSH_SD_EEEEEEENSA_39AutoVectorizingCopyWithAssumedAlignmentILi128EEENSA_21SM90_TMA_STORE_IM2COLES2F_S2H_S2H_EEEvvEEEEvNT_6ParamsE,"a",@progbits
	.sectionflags	@""
	.align	4
.nv.constant0._ZN7cutlass13device_kernelINS_4conv6kernel13ConvUniversalINS1_16ConvProblemShapeILNS1_8OperatorE1ELi2EEENS1_10collective14CollectiveConvINS1_47MainloopSm100TmaUmmaWarpSpecializedImplicitGemmILS5_1ELi34ELi2ELi1ELi2EN4cute5tupleIJNSA_1CILi1EEESD_SD_EEEEENSB_IJNSC_ILi128EEENSC_ILi64EEENSB_IJNSC_ILi32EEEEEEEEENS_12float_e4m3_tESL_NSA_8TiledMMAINSA_8MMA_AtomIJNSA_10MMA_TraitsINSA_19SM100_MMA_F8F6F4_SSEJSL_SL_fSG_SH_NSA_17integral_constantINSA_4UMMA5MajorELSS_0EEENSQ_ISS_LSS_1EEENSQ_INSR_7ScaleInELSV_0EEESW_EEEEEENSA_6LayoutISE_NSB_IJNSC_ILi0EEES10_S10_EEEEENSB_IJNSA_10UnderscoreES13_S13_EEEEENS7_6detail27Sm100ImplicitGemmTileTraitsINSA_20SM90_TMA_LOAD_IM2COLENSA_14ComposedLayoutINSA_7SwizzleILi1ELi4ELi3EEENSA_18smem_ptr_flag_bitsILi8EEENSZ_INSB_IJNSC_ILi8EEESI_EEENSB_IJSI_SD_EEEEEEEvEENS17_INSA_13SM90_TMA_LOADENS19_INS1A_ILi2ELi4ELi3EEES1D_NSZ_INSB_IJSH_S1E_EEENSB_IJSD_SH_EEEEEEEvEEEENS_8epilogue10collective18CollectiveEpilogueINS1S_23Sm100TmaWarpSpecializedILi1ELi1ELi64ELb0ELb0EEEJSK_NSB_IJNSZ_ISG_SD_EENSZ_ISH_SD_EEEEESL_NSB_IJNSB_IJlllEEESD_S10_EEESL_S21_NS1S_6fusion15FusionCallbacksIS1W_NS22_17LinearCombinationISL_fSL_fLNS_15FloatRoundStyleE2EEESK_S1Z_JEEENSA_5SM1004TMEM4LOAD26SM100_TMEM_LOAD_32dp32b64xES18_NS19_IS1L_S1D_NSZ_INSB_IJS1E_SH_EEENSB_IJSH_SD_EEEEEEENSA_39AutoVectorizingCopyWithAssumedAlignmentILi128EEENSA_21SM90_TMA_STORE_IM2COLES2F_S2H_S2H_EEEvvEEEEvNT_6ParamsE:
	.zero		2944


//--------------------- SYMBOLS --------------------------

	.type		.nv.reservedSmem.offset0,@object
	.size		.nv.reservedSmem.offset0,0x4
	.type		.nv.reservedSmem.cap,@object
	.size		.nv.reservedSmem.cap,0x4
	.type		__assertfail,@function
